# CuTe-DSL kernel — source=cudnn_frontend_dsl family=grouped_gemm_swiglu
# config = {"ab_dtype": "Float4E2M1FN", "sf_vec": 32, "d_dtype": "BFloat16", "vector_f32": false, "mma_mn": [128, 256], "cluster_mn": [2, 1]}


// ===== COMPILED SASS (sm_100a) =====

	.target	sm_100a

	.elftype	@"ET_EXEC"


//--------------------- .note.nv.tkinfo           --------------------------
	.section	.note.nv.tkinfo,"",@"SHT_NOTE"
	.sectionflags	@"SHF_NOTE_NV_TKINFO"
	.tkinfo
        /*0018*/ 	.word	0x00000081
        /*0030*/ 	.string	""
        /*0030*/ 	.string	"ptxas"
        /*0030*/ 	.string	"Cuda compilation tools, release 12.9, V12.9.83"
        /*0030*/ 	.string	"Build system must define TOOLS_VERSION_EXTENDED"
        /*0030*/ 	.string	"-O 3 -arch sm_100a "



//--------------------- .note.nv.cuver            --------------------------
	.section	.note.nv.cuver,"",@"SHT_NOTE"
	.sectionflags	@"SHF_NOTE_NV_CUVER"
        /*0018*/ 	.short	0x0001
        /*001a*/ 	.short	0x0064
        /*001c*/ 	.short	0x0001
        /*001e*/ 	.short	0x0000
        /*0020*/ 	.short	0x0001
        /*0022*/ 	.short	0x0000


//--------------------- .nv.info                  --------------------------
	.section	.nv.info,"",@"SHT_CUDA_INFO"
	.align	4


	//----- nvinfo : EIATTR_REGCOUNT
	.align		4
        /*0000*/ 	.byte	0x04, 0x2f
        /*0002*/ 	.short	(.L_4 - .L_3)
	.align		4
.L_3:
        /*0004*/ 	.word	index@(kernel_cutlass_kernel_cudnngrouped_gemmgrouped_gemm_swiglugrouped_gemm_swiglu_quantBlockScaledContiguousGroupedGemmKernel_object_at__TiledMMA_ThrLayoutVMNK11110000_PermutationMNK____MMAAt_0)
        /*0008*/ 	.word	0x00000080


	//----- nvinfo : EIATTR_FRAME_SIZE
	.align		4
.L_4:
        /*000c*/ 	.byte	0x04, 0x11
        /*000e*/ 	.short	(.L_6 - .L_5)
	.align		4
.L_5:
        /*0010*/ 	.word	index@($__internal_2_$__cuda_sm10x_tcgen05_guardrail_trap_unallocated_columns_being_dealloced)
        /*0014*/ 	.word	0x00000000


	//----- nvinfo : EIATTR_FRAME_SIZE
	.align		4
.L_6:
        /*0018*/ 	.byte	0x04, 0x11
        /*001a*/ 	.short	(.L_8 - .L_7)
	.align		4
.L_7:
        /*001c*/ 	.word	index@($__internal_1_$__cuda_sm10x_tcgen05_guardrail_trap_phase_invalid_during_alloc)
        /*0020*/ 	.word	0x00000000


	//----- nvinfo : EIATTR_FRAME_SIZE
	.align		4
.L_8:
        /*0024*/ 	.byte	0x04, 0x11
        /*0026*/ 	.short	(.L_10 - .L_9)
	.align		4
.L_9:
        /*0028*/ 	.word	index@($__internal_0_$__cuda_sm10x_tcgen05_guardrail_trap_col_being_dealloced_not_returned_by_alloc)
        /*002c*/ 	.word	0x00000000


	//----- nvinfo : EIATTR_FRAME_SIZE
	.align		4
.L_10:
        /*0030*/ 	.byte	0x04, 0x11
        /*0032*/ 	.short	(.L_12 - .L_11)
	.align		4
.L_11:
        /*0034*/ 	.word	index@(kernel_cutlass_kernel_cudnngrouped_gemmgrouped_gemm_swiglugrouped_gemm_swiglu_quantBlockScaledContiguousGroupedGemmKernel_object_at__TiledMMA_ThrLayoutVMNK11110000_PermutationMNK____MMAAt_0)
        /*0038*/ 	.word	0x00000000


	//----- nvinfo : EIATTR_MIN_STACK_SIZE
	.align		4
.L_12:
        /*003c*/ 	.byte	0x04, 0x12
        /*003e*/ 	.short	(.L_14 - .L_13)
	.align		4
.L_13:
        /*0040*/ 	.word	index@(kernel_cutlass_kernel_cudnngrouped_gemmgrouped_gemm_swiglugrouped_gemm_swiglu_quantBlockScaledContiguousGroupedGemmKernel_object_at__TiledMMA_ThrLayoutVMNK11110000_PermutationMNK____MMAAt_0)
        /*0044*/ 	.word	0x00000000
.L_14:


//--------------------- .nv.info.kernel_cutlass_kernel_cudnngrouped_gemmgrouped_gemm_swiglugrouped_gemm_swiglu_quantBlockScaledContiguousGroupedGemmKernel_object_at__TiledMMA_ThrLayoutVMNK11110000_PermutationMNK____MMAAt_0 --------------------------
	.section	.nv.info.kernel_cutlass_kernel_cudnngrouped_gemmgrouped_gemm_swiglugrouped_gemm_swiglu_quantBlockScaledContiguousGroupedGemmKernel_object_at__TiledMMA_ThrLayoutVMNK11110000_PermutationMNK____MMAAt_0,"",@"SHT_CUDA_INFO"
	.sectionflags	@""
	.align	4


	//----- nvinfo : EIATTR_CUDA_API_VERSION
	.align		4
        /*0000*/ 	.byte	0x04, 0x37
        /*0002*/ 	.short	(.L_16 - .L_15)
.L_15:
        /*0004*/ 	.word	0x00000081


	//----- nvinfo : EIATTR_KPARAM_INFO
	.align		4
.L_16:
        /*0008*/ 	.byte	0x04, 0x17
        /*000a*/ 	.short	(.L_18 - .L_17)
.L_17:
        /*000c*/ 	.word	0x00000000
        /*0010*/ 	.short	0x000f
        /*0012*/ 	.short	0x03f8
        /*0014*/ 	.byte	0x00, 0xf0, 0x31, 0x00


	//----- nvinfo : EIATTR_KPARAM_INFO
	.align		4
.L_18:
        /*0018*/ 	.byte	0x04, 0x17
        /*001a*/ 	.short	(.L_20 - .L_19)
.L_19:
        /*001c*/ 	.word	0x00000000
        /*0020*/ 	.short	0x000e
        /*0022*/ 	.short	0x03ec
        /*0024*/ 	.byte	0x00, 0xf0, 0x31, 0x00


	//----- nvinfo : EIATTR_KPARAM_INFO
	.align		4
.L_20:
        /*0028*/ 	.byte	0x04, 0x17
        /*002a*/ 	.short	(.L_22 - .L_21)
.L_21:
        /*002c*/ 	.word	0x00000000
        /*0030*/ 	.short	0x000d
        /*0032*/ 	.short	0x03e0
        /*0034*/ 	.byte	0x00, 0xf0, 0x31, 0x00


	//----- nvinfo : EIATTR_KPARAM_INFO
	.align		4
.L_22:
        /*0038*/ 	.byte	0x04, 0x17
        /*003a*/ 	.short	(.L_24 - .L_23)
.L_23:
        /*003c*/ 	.word	0x00000000
        /*0040*/ 	.short	0x000c
        /*0042*/ 	.short	0x03d8
        /*0044*/ 	.byte	0x00, 0xf0, 0x21, 0x00


	//----- nvinfo : EIATTR_KPARAM_INFO
	.align		4
.L_24:
        /*0048*/ 	.byte	0x04, 0x17
        /*004a*/ 	.short	(.L_26 - .L_25)
.L_25:
        /*004c*/ 	.word	0x00000000
        /*0050*/ 	.short	0x000b
        /*0052*/ 	.short	0x03d0
        /*0054*/ 	.byte	0x00, 0xf0, 0x21, 0x00


	//----- nvinfo : EIATTR_KPARAM_INFO
	.align		4
.L_26:
        /*0058*/ 	.byte	0x04, 0x17
        /*005a*/ 	.short	(.L_28 - .L_27)
.L_27:
        /*005c*/ 	.word	0x00000000
        /*0060*/ 	.short	0x000a
        /*0062*/ 	.short	0x03c8
        /*0064*/ 	.byte	0x00, 0xf0, 0x21, 0x00


	//----- nvinfo : EIATTR_KPARAM_INFO
	.align		4
.L_28:
        /*0068*/ 	.byte	0x04, 0x17
        /*006a*/ 	.short	(.L_30 - .L_29)
.L_29:
        /*006c*/ 	.word	0x00000000
        /*0070*/ 	.short	0x0009
        /*0072*/ 	.short	0x03c0
        /*0074*/ 	.byte	0x00, 0xf0, 0x21, 0x00


	//----- nvinfo : EIATTR_KPARAM_INFO
	.align		4
.L_30:
        /*0078*/ 	.byte	0x04, 0x17
        /*007a*/ 	.short	(.L_32 - .L_31)
.L_31:
        /*007c*/ 	.word	0x00000000
        /*0080*/ 	.short	0x0008
        /*0082*/ 	.short	0x0340
        /*0084*/ 	.byte	0x00, 0xf0, 0x01, 0x02


	//----- nvinfo : EIATTR_KPARAM_INFO
	.align		4
.L_32:
        /*0088*/ 	.byte	0x04, 0x17
        /*008a*/ 	.short	(.L_34 - .L_33)
.L_33:
        /*008c*/ 	.word	0x00000000
        /*0090*/ 	.short	0x0007
        /*0092*/ 	.short	0x02c0
        /*0094*/ 	.byte	0x00, 0xf0, 0x01, 0x02


	//----- nvinfo : EIATTR_KPARAM_INFO
	.align		4
.L_34:
        /*0098*/ 	.byte	0x04, 0x17
        /*009a*/ 	.short	(.L_36 - .L_35)
.L_35:
        /*009c*/ 	.word	0x00000000
        /*00a0*/ 	.short	0x0006
        /*00a2*/ 	.short	0x0240
        /*00a4*/ 	.byte	0x00, 0xf0, 0x01, 0x02


	//----- nvinfo : EIATTR_KPARAM_INFO
	.align		4
.L_36:
        /*00a8*/ 	.byte	0x04, 0x17
        /*00aa*/ 	.short	(.L_38 - .L_37)
.L_37:
        /*00ac*/ 	.word	0x00000000
        /*00b0*/ 	.short	0x0005
        /*00b2*/ 	.short	0x01c0
        /*00b4*/ 	.byte	0x00, 0xf0, 0x01, 0x02


	//----- nvinfo : EIATTR_KPARAM_INFO
	.align		4
.L_38:
        /*00b8*/ 	.byte	0x04, 0x17
        /*00ba*/ 	.short	(.L_40 - .L_39)
.L_39:
        /*00bc*/ 	.word	0x00000000
        /*00c0*/ 	.short	0x0004
        /*00c2*/ 	.short	0x0140
        /*00c4*/ 	.byte	0x00, 0xf0, 0x01, 0x02


	//----- nvinfo : EIATTR_KPARAM_INFO
	.align		4
.L_40:
        /*00c8*/ 	.byte	0x04, 0x17
        /*00ca*/ 	.short	(.L_42 - .L_41)
.L_41:
        /*00cc*/ 	.word	0x00000000
        /*00d0*/ 	.short	0x0003
        /*00d2*/ 	.short	0x00c0
        /*00d4*/ 	.byte	0x00, 0xf0, 0x01, 0x02


	//----- nvinfo : EIATTR_KPARAM_INFO
	.align		4
.L_42:
        /*00d8*/ 	.byte	0x04, 0x17
        /*00da*/ 	.short	(.L_44 - .L_43)
.L_43:
        /*00dc*/ 	.word	0x00000000
        /*00e0*/ 	.short	0x0002
        /*00e2*/ 	.short	0x0040
        /*00e4*/ 	.byte	0x00, 0xf0, 0x01, 0x02


	//----- nvinfo : EIATTR_KPARAM_INFO
	.align		4
.L_44:
        /*00e8*/ 	.byte	0x04, 0x17
        /*00ea*/ 	.short	(.L_46 - .L_45)
.L_45:
        /*00ec*/ 	.word	0x00000000
        /*00f0*/ 	.short	0x0001
        /*00f2*/ 	.short	0x000c
        /*00f4*/ 	.byte	0x00, 0xf0, 0x31, 0x00


	//----- nvinfo : EIATTR_KPARAM_INFO
	.align		4
.L_46:
        /*00f8*/ 	.byte	0x04, 0x17
        /*00fa*/ 	.short	(.L_48 - .L_47)
.L_47:
        /*00fc*/ 	.word	0x00000000
        /*0100*/ 	.short	0x0000
        /*0102*/ 	.short	0x0000
        /*0104*/ 	.byte	0x00, 0xf0, 0x31, 0x00


	//----- nvinfo : EIATTR_AT_ENTRY_FRAGMENTS
	.align		4
.L_48:
        /*0108*/ 	.byte	0x04, 0x4f
        /*010a*/ 	.short	(.L_50 - .L_49)


	//   ....[0]....
.L_49:
        /*010c*/ 	.word	0x00000004


	//----- nvinfo : EIATTR_RESERVED_SMEM_USED
	.align		4
.L_50:
        /*0110*/ 	.byte	0x01, 0x41
	.zero		2


	//----- nvinfo : EIATTR_SPARSE_MMA_MASK
	.align		4
        /*0114*/ 	.byte	0x03, 0x50
        /*0116*/ 	.short	0x0000


	//----- nvinfo : EIATTR_TCGEN05_1CTA_USED
	.align		4
        /*0118*/ 	.byte	0x01, 0x51
	.zero		2


	//----- nvinfo : EIATTR_MAXREG_COUNT
	.align		4
        /*011c*/ 	.byte	0x03, 0x1b
        /*011e*/ 	.short	0x00ff


	//----- nvinfo : EIATTR_NUM_BARRIERS
	.align		4
        /*0120*/ 	.byte	0x02, 0x4c
        /*0122*/ 	.byte	0x05
	.zero		1


	//----- nvinfo : EIATTR_INT_WARP_WIDE_INSTR_OFFSETS
	.align		4
        /*0124*/ 	.byte	0x04, 0x31
        /*0126*/ 	.short	(.L_52 - .L_51)


	//   ....[0]....
.L_51:
        /*0128*/ 	.word	0x00004e70


	//   ....[1]....
        /*012c*/ 	.word	0x00004eb0


	//----- nvinfo : EIATTR_COOP_GROUP_MASK_REGIDS
	.align		4
.L_52:
        /*0130*/ 	.byte	0x04, 0x29
        /*0132*/ 	.short	(.L_54 - .L_53)


	//   ....[0]....
.L_53:
        /*0134*/ 	.word	0xffffffff


	//   ....[1]....
        /*0138*/ 	.word	0xffffffff


	//   ....[2]....
        /*013c*/ 	.word	0xffffffff


	//   ....[3]....
        /*0140*/ 	.word	0xffffffff


	//   ....[4]....
        /*0144*/ 	.word	0xffffffff


	//   ....[5]....
        /*0148*/ 	.word	0xffffffff


	//   ....[6]....
        /*014c*/ 	.word	0xffffffff


	//   ....[7]....
        /*0150*/ 	.word	0xffffffff


	//   ....[8]....
        /*0154*/ 	.word	0xffffffff


	//   ....[9]....
        /*0158*/ 	.word	0xffffffff


	//   ....[10]....
        /*015c*/ 	.word	0xffffffff


	//   ....[11]....
        /*0160*/ 	.word	0xffffffff


	//----- nvinfo : EIATTR_COOP_GROUP_INSTR_OFFSETS
	.align		4
.L_54:
        /*0164*/ 	.byte	0x04, 0x28
        /*0166*/ 	.short	(.L_56 - .L_55)


	//   ....[0]....
.L_55:
        /*0168*/ 	.word	0x00000150


	//   ....[1]....
        /*016c*/ 	.word	0x00000470


	//   ....[2]....
        /*0170*/ 	.word	0x000005e0


	//   ....[3]....
        /*0174*/ 	.word	0x000007a0


	//   ....[4]....
        /*0178*/ 	.word	0x00000b50


	//   ....[5]....
        /*017c*/ 	.word	0x00000db0


	//   ....[6]....
        /*0180*/ 	.word	0x00000e10


	//   ....[7]....
        /*0184*/ 	.word	0x00002690


	//   ....[8]....
        /*0188*/ 	.word	0x00002950


	//   ....[9]....
        /*018c*/ 	.word	0x00004ab0


	//   ....[10]....
        /*0190*/ 	.word	0x00004d10


	//   ....[11]....
        /*0194*/ 	.word	0x00004f60


	//----- nvinfo : EIATTR_VRC_CTA_INIT_COUNT
	.align		4
.L_56:
        /*0198*/ 	.byte	0x02, 0x4a
        /*019a*/ 	.byte	0x80
	.zero		1


	//----- nvinfo : EIATTR_MBARRIER_INSTR_OFFSETS
	.align		4
        /*019c*/ 	.byte	0x04, 0x39
        /*019e*/ 	.short	(.L_58 - .L_57)


	//   ....[0]....
.L_57:
        /*01a0*/ 	.word	0x000003c0
        /*01a4*/ 	.word	0x000000ff
        /*01a8*/ 	.word	0x00000000
        /*01ac*/ 	.short	0x0100
        /*01ae*/ 	.byte	0x05
	.zero		1


	//   ....[1]....
        /*01b0*/ 	.word	0x000003d0
        /*01b4*/ 	.word	0x000000ff
        /*01b8*/ 	.word	0x00000008
        /*01bc*/ 	.short	0x0100
        /*01be*/ 	.byte	0x05
	.zero		1


	//   ....[2]....
        /*01c0*/ 	.word	0x000003e0
        /*01c4*/ 	.word	0x000000ff
        /*01c8*/ 	.word	0x00000010
        /*01cc*/ 	.short	0x0100
        /*01ce*/ 	.byte	0x05
	.zero		1


	//   ....[3]....
        /*01d0*/ 	.word	0x000003f0
        /*01d4*/ 	.word	0x000000ff
        /*01d8*/ 	.word	0x00000018
        /*01dc*/ 	.short	0x0100
        /*01de*/ 	.byte	0x05
	.zero		1


	//   ....[4]....
        /*01e0*/ 	.word	0x00000400
        /*01e4*/ 	.word	0x000000ff
        /*01e8*/ 	.word	0x00000020
        /*01ec*/ 	.short	0x0100
        /*01ee*/ 	.byte	0x05
	.zero		1


	//   ....[5]....
        /*01f0*/ 	.word	0x00000410
        /*01f4*/ 	.word	0x000000ff
        /*01f8*/ 	.word	0x00000028
        /*01fc*/ 	.short	0x0100
        /*01fe*/ 	.byte	0x05
	.zero		1


	//   ....[6]....
        /*0200*/ 	.word	0x00000580
        /*0204*/ 	.word	0x000000ff
        /*0208*/ 	.word	0x00000030
        /*020c*/ 	.short	0x0100
        /*020e*/ 	.byte	0x06
	.zero		1


	//   ....[7]....
        /*0210*/ 	.word	0x00000590
        /*0214*/ 	.word	0x000000ff
        /*0218*/ 	.word	0x00000038
        /*021c*/ 	.short	0x0100
        /*021e*/ 	.byte	0x06
	.zero		1


	//   ....[8]....
        /*0220*/ 	.word	0x00000700
        /*0224*/ 	.word	0x000000ff
        /*0228*/ 	.word	0x00000040
        /*022c*/ 	.short	0x0100
        /*022e*/ 	.byte	0x06
	.zero		1


	//   ....[9]....
        /*0230*/ 	.word	0x00000710
        /*0234*/ 	.word	0x000000ff
        /*0238*/ 	.word	0x00000048
        /*023c*/ 	.short	0x0100
        /*023e*/ 	.byte	0x06
	.zero		1


	//   ....[10]....
        /*0240*/ 	.word	0x00000720
        /*0244*/ 	.word	0x000000ff
        /*0248*/ 	.word	0x00000050
        /*024c*/ 	.short	0x0100
        /*024e*/ 	.byte	0x06
	.zero		1


	//   ....[11]....
        /*0250*/ 	.word	0x00000730
        /*0254*/ 	.word	0x000000ff
        /*0258*/ 	.word	0x00000058
        /*025c*/ 	.short	0x0100
        /*025e*/ 	.byte	0x06
	.zero		1


	//   ....[12]....
        /*0260*/ 	.word	0x00000e70
        /*0264*/ 	.word	0x0000000e
        /*0268*/ 	.word	0x00000050
        /*026c*/ 	.short	0x010a
        /*026e*/ 	.byte	0xff
	.zero		1


	//   ....[13]....
        /*0270*/ 	.word	0x00000f50
        /*0274*/ 	.word	0x0000000e
        /*0278*/ 	.word	0x00000040
        /*027c*/ 	.short	0x0101
        /*027e*/ 	.byte	0xff
	.zero		1


	//   ....[14]....
        /*0280*/ 	.word	0x00001180
        /*0284*/ 	.word	0x00000002
        /*0288*/ 	.word	0x00000050
        /*028c*/ 	.short	0x010a
        /*028e*/ 	.byte	0xff
	.zero		1


	//   ....[15]....
        /*0290*/ 	.word	0x000012a0
        /*0294*/ 	.word	0x00000002
        /*0298*/ 	.word	0x00000040
        /*029c*/ 	.short	0x0101
        /*029e*/ 	.byte	0xff
	.zero		1


	//   ....[16]....
        /*02a0*/ 	.word	0x000012b0
        /*02a4*/ 	.word	0x00000003
        /*02a8*/ 	.word	0x00000050
        /*02ac*/ 	.short	0x010a
        /*02ae*/ 	.byte	0xff
	.zero		1


	//   ....[17]....
        /*02b0*/ 	.word	0x00001310
        /*02b4*/ 	.word	0x000000ff
        /*02b8*/ 	.word	0x00000040
        /*02bc*/ 	.short	0x010a
        /*02be*/ 	.byte	0x20
	.zero		1


	//   ....[18]....
        /*02c0*/ 	.word	0x00001390
        /*02c4*/ 	.word	0x000000ff
        /*02c8*/ 	.word	0x00000050
        /*02cc*/ 	.short	0x0101
        /*02ce*/ 	.byte	0x20
	.zero		1


	//   ....[19]....
        /*02d0*/ 	.word	0x00001550
        /*02d4*/ 	.word	0x000000ff
        /*02d8*/ 	.word	0x00000018
        /*02dc*/ 	.short	0x010a
        /*02de*/ 	.byte	0x05
	.zero		1


	//   ....[20]....
        /*02e0*/ 	.word	0x00001730
        /*02e4*/ 	.word	0x000000ff
        /*02e8*/ 	.word	0x00000018
        /*02ec*/ 	.short	0x010a
        /*02ee*/ 	.byte	0x05
	.zero		1


	//   ....[21]....
        /*02f0*/ 	.word	0x00001870
        /*02f4*/ 	.word	0x000000ff
        /*02f8*/ 	.word	0x00000018
        /*02fc*/ 	.short	0x010a
        /*02fe*/ 	.byte	0x1f
	.zero		1


	//   ....[22]....
        /*0300*/ 	.word	0x000018b0
        /*0304*/ 	.word	0x00000003
        /*0308*/ 	.word	0x00000040
        /*030c*/ 	.short	0x010a
        /*030e*/ 	.byte	0xff
	.zero		1


	//   ....[23]....
        /*0310*/ 	.word	0x00001940
        /*0314*/ 	.word	0x00000003
        /*0318*/ 	.word	0x00000050
        /*031c*/ 	.short	0x0101
        /*031e*/ 	.byte	0xff
	.zero		1


	//   ....[24]....
        /*0320*/ 	.word	0x00001a70
        /*0324*/ 	.word	0x000000ff
        /*0328*/ 	.word	0x00000018
        /*032c*/ 	.short	0x010a
        /*032e*/ 	.byte	0x04
	.zero		1


	//   ....[25]....
        /*0330*/ 	.word	0x00001b30
        /*0334*/ 	.word	0x000000ff
        /*0338*/ 	.word	0x00000040
        /*033c*/ 	.short	0x010a
        /*033e*/ 	.byte	0x0c
	.zero		1


	//   ....[26]....
        /*0340*/ 	.word	0x00001bb0
        /*0344*/ 	.word	0x000000ff
        /*0348*/ 	.word	0x00000050
        /*034c*/ 	.short	0x0101
        /*034e*/ 	.byte	0x0c
	.zero		1


	//   ....[27]....
        /*0350*/ 	.word	0x00002020
        /*0354*/ 	.word	0x000000ff
        /*0358*/ 	.word	0x00000000
        /*035c*/ 	.short	0x010a
        /*035e*/ 	.byte	0x11
	.zero		1


	//   ....[28]....
        /*0360*/ 	.word	0x00002040
        /*0364*/ 	.word	0x000000ff
        /*0368*/ 	.word	0x00000038
        /*036c*/ 	.short	0x010a
        /*036e*/ 	.byte	0x0c
	.zero		1


	//   ....[29]....
        /*0370*/ 	.word	0x00002060
        /*0374*/ 	.word	0x000000ff
        /*0378*/ 	.word	0x00000038
        /*037c*/ 	.short	0x010a
        /*037e*/ 	.byte	0x0c
	.zero		1


	//   ....[30]....
        /*0380*/ 	.word	0x000022d0
        /*0384*/ 	.word	0x000000ff
        /*0388*/ 	.word	0x00000000
        /*038c*/ 	.short	0x010a
        /*038e*/ 	.byte	0x0d
	.zero		1


	//   ....[31]....
        /*0390*/ 	.word	0x00002460
        /*0394*/ 	.word	0x000000ff
        /*0398*/ 	.word	0x00000000
        /*039c*/ 	.short	0x010a
        /*039e*/ 	.byte	0x10
	.zero		1


	//   ....[32]....
        /*03a0*/ 	.word	0x000024f0
        /*03a4*/ 	.word	0x000000ff
        /*03a8*/ 	.word	0x00000038
        /*03ac*/ 	.short	0x010a
        /*03ae*/ 	.byte	0x0c
	.zero		1


	//   ....[33]....
        /*03b0*/ 	.word	0x00002500
        /*03b4*/ 	.word	0x00000003
        /*03b8*/ 	.word	0x00000040
        /*03bc*/ 	.short	0x010a
        /*03be*/ 	.byte	0xff
	.zero		1


	//   ....[34]....
        /*03c0*/ 	.word	0x000025b0
        /*03c4*/ 	.word	0x00000003
        /*03c8*/ 	.word	0x00000050
        /*03cc*/ 	.short	0x0101
        /*03ce*/ 	.byte	0xff
	.zero		1


	//   ....[35]....
        /*03d0*/ 	.word	0x00002620
        /*03d4*/ 	.word	0x000000ff
        /*03d8*/ 	.word	0x00000038
        /*03dc*/ 	.short	0x010a
        /*03de*/ 	.byte	0x0c
	.zero		1


	//   ....[36]....
        /*03e0*/ 	.word	0x000029c0
        /*03e4*/ 	.word	0x00000003
        /*03e8*/ 	.word	0x00000040
        /*03ec*/ 	.short	0x010a
        /*03ee*/ 	.byte	0xff
	.zero		1


	//   ....[37]....
        /*03f0*/ 	.word	0x00002a20
        /*03f4*/ 	.word	0x00000003
        /*03f8*/ 	.word	0x00000050
        /*03fc*/ 	.short	0x0101
        /*03fe*/ 	.byte	0xff
	.zero		1


	//   ....[38]....
        /*0400*/ 	.word	0x00002b60
        /*0404*/ 	.word	0x00000003
        /*0408*/ 	.word	0x00000030
        /*040c*/ 	.short	0x010a
        /*040e*/ 	.byte	0xff
	.zero		1


	//   ....[39]....
        /*0410*/ 	.word	0x00003380
        /*0414*/ 	.word	0x00000003
        /*0418*/ 	.word	0x00000038
        /*041c*/ 	.short	0x0101
        /*041e*/ 	.byte	0xff
	.zero		1


	//   ....[40]....
        /*0420*/ 	.word	0x00004a70
        /*0424*/ 	.word	0x00000005
        /*0428*/ 	.word	0x00000040
        /*042c*/ 	.short	0x010a
        /*042e*/ 	.byte	0xff
	.zero		1


	//   ....[41]....
        /*0430*/ 	.word	0x00004b20
        /*0434*/ 	.word	0x00000005
        /*0438*/ 	.word	0x00000050
        /*043c*/ 	.short	0x0101
        /*043e*/ 	.byte	0xff
	.zero		1


	//   ....[42]....
        /*0440*/ 	.word	0x00004fb0
        /*0444*/ 	.word	0x0000000e
        /*0448*/ 	.word	0x00000050
        /*044c*/ 	.short	0x010a
        /*044e*/ 	.byte	0xff
	.zero		1


	//   ....[43]....
        /*0450*/ 	.word	0x00005010
        /*0454*/ 	.word	0x00000002
        /*0458*/ 	.word	0x00000050
        /*045c*/ 	.short	0x010a
        /*045e*/ 	.byte	0xff
	.zero		1


	//   ....[44]....
        /*0460*/ 	.word	0x00005070
        /*0464*/ 	.word	0x00000003
        /*0468*/ 	.word	0x00000050
        /*046c*/ 	.short	0x010a
        /*046e*/ 	.byte	0xff
	.zero		1


	//   ....[45]....
        /*0470*/ 	.word	0x000050d0
        /*0474*/ 	.word	0x00000000
        /*0478*/ 	.word	0x00000040
        /*047c*/ 	.short	0x010a
        /*047e*/ 	.byte	0xff
	.zero		1


	//   ....[46]....
        /*0480*/ 	.word	0x00005150
        /*0484*/ 	.word	0x00000003
        /*0488*/ 	.word	0x00000018
        /*048c*/ 	.short	0x010a
        /*048e*/ 	.byte	0xff
	.zero		1


	//   ....[47]....
        /*0490*/ 	.word	0x000051b0
        /*0494*/ 	.word	0x00000003
        /*0498*/ 	.word	0x00000040
        /*049c*/ 	.short	0x010a
        /*049e*/ 	.byte	0xff
	.zero		1


	//   ....[48]....
        /*04a0*/ 	.word	0x00005230
        /*04a4*/ 	.word	0x00000000
        /*04a8*/ 	.word	0x00000018
        /*04ac*/ 	.short	0x010a
        /*04ae*/ 	.byte	0xff
	.zero		1


	//   ....[49]....
        /*04b0*/ 	.word	0x00005290
        /*04b4*/ 	.word	0x00000002
        /*04b8*/ 	.word	0x00000040
        /*04bc*/ 	.short	0x010a
        /*04be*/ 	.byte	0xff
	.zero		1


	//   ....[50]....
        /*04c0*/ 	.word	0x00005310
        /*04c4*/ 	.word	0x00000000
        /*04c8*/ 	.word	0x00000038
        /*04cc*/ 	.short	0x010a
        /*04ce*/ 	.byte	0xff
	.zero		1


	//   ....[51]....
        /*04d0*/ 	.word	0x00005390
        /*04d4*/ 	.word	0x00000000
        /*04d8*/ 	.word	0x00000000
        /*04dc*/ 	.short	0x010a
        /*04de*/ 	.byte	0xff
	.zero		1


	//   ....[52]....
        /*04e0*/ 	.word	0x00005400
        /*04e4*/ 	.word	0x00000003
        /*04e8*/ 	.word	0x00000040
        /*04ec*/ 	.short	0x010a
        /*04ee*/ 	.byte	0xff
	.zero		1


	//   ....[53]....
        /*04f0*/ 	.word	0x00005480
        /*04f4*/ 	.word	0x00000000
        /*04f8*/ 	.word	0x00000038
        /*04fc*/ 	.short	0x010a
        /*04fe*/ 	.byte	0xff
	.zero		1


	//   ....[54]....
        /*0500*/ 	.word	0x000054d0
        /*0504*/ 	.word	0x00000003
        /*0508*/ 	.word	0x00000040
        /*050c*/ 	.short	0x010a
        /*050e*/ 	.byte	0xff
	.zero		1


	//   ....[55]....
        /*0510*/ 	.word	0x00005530
        /*0514*/ 	.word	0x00000003
        /*0518*/ 	.word	0x00000030
        /*051c*/ 	.short	0x010a
        /*051e*/ 	.byte	0xff
	.zero		1


	//   ....[56]....
        /*0520*/ 	.word	0x00005590
        /*0524*/ 	.word	0x00000005
        /*0528*/ 	.word	0x00000040
        /*052c*/ 	.short	0x010a
        /*052e*/ 	.byte	0xff
	.zero		1


	//----- nvinfo : EIATTR_NUM_MBARRIERS
	.align		4
.L_58:
        /*0530*/ 	.byte	0x03, 0x38
        /*0532*/ 	.short	0x000c


	//----- nvinfo : EIATTR_EXIT_INSTR_OFFSETS
	.align		4
        /*0534*/ 	.byte	0x04, 0x1c
        /*0536*/ 	.short	(.L_60 - .L_59)


	//   ....[0]....
.L_59:
        /*0538*/ 	.word	0x00002650


	//   ....[1]....
        /*053c*/ 	.word	0x00004f90


	//----- nvinfo : EIATTR_MAX_THREADS
	.align		4
.L_60:
        /*0540*/ 	.byte	0x04, 0x05
        /*0542*/ 	.short	(.L_62 - .L_61)
.L_61:
        /*0544*/ 	.word	0x000000e0
        /*0548*/ 	.word	0x00000001
        /*054c*/ 	.word	0x00000001


	//----- nvinfo : EIATTR_CRS_STACK_SIZE
	.align		4
.L_62:
        /*0550*/ 	.byte	0x04, 0x1e
        /*0552*/ 	.short	(.L_64 - .L_63)
.L_63:
        /*0554*/ 	.word	0x00000000


	//----- nvinfo : EIATTR_CBANK_PARAM_SIZE
	.align		4
.L_64:
        /*0558*/ 	.byte	0x03, 0x19
        /*055a*/ 	.short	0x0404


	//----- nvinfo : EIATTR_PARAM_CBANK
	.align		4
        /*055c*/ 	.byte	0x04, 0x0a
        /*055e*/ 	.short	(.L_66 - .L_65)
	.align		4
.L_65:
        /*0560*/ 	.word	index@(.nv.constant0.kernel_cutlass_kernel_cudnngrouped_gemmgrouped_gemm_swiglugrouped_gemm_swiglu_quantBlockScaledContiguousGroupedGemmKernel_object_at__TiledMMA_ThrLayoutVMNK11110000_PermutationMNK____MMAAt_0)
        /*0564*/ 	.short	0x0380
        /*0566*/ 	.short	0x0404


	//----- nvinfo : EIATTR_SW_WAR
	.align		4
.L_66:
        /*0568*/ 	.byte	0x04, 0x36
        /*056a*/ 	.short	(.L_68 - .L_67)
.L_67:
        /*056c*/ 	.word	0x00000008
.L_68:


//--------------------- .nv.compat                --------------------------
	.section	.nv.compat,"",@"SHT_CUDA_COMPAT_INFO"
	.align	4
        /*0000*/ 	.byte	0x02, 0x02, 0x02, 0x00, 0x02, 0x05, 0x05, 0x00, 0x02, 0x03, 0x01, 0x00, 0x02, 0x06, 0x01, 0x00


//--------------------- .nv.callgraph             --------------------------
	.section	.nv.callgraph,"",@"SHT_CUDA_CALLGRAPH"
	.align	4
	.sectionentsize	8
	.align		4
        /*0000*/ 	.word	0x00000000
	.align		4
        /*0004*/ 	.word	0xffffffff
	.align		4
        /*0008*/ 	.word	0x00000000
	.align		4
        /*000c*/ 	.word	0xfffffffe
	.align		4
        /*0010*/ 	.word	0x00000000
	.align		4
        /*0014*/ 	.word	0xfffffffd
	.align		4
        /*0018*/ 	.word	0x00000000
	.align		4
        /*001c*/ 	.word	0xfffffffc


//--------------------- .text.kernel_cutlass_kernel_cudnngrouped_gemmgrouped_gemm_swiglugrouped_gemm_swiglu_quantBlockScaledContiguousGroupedGemmKernel_object_at__TiledMMA_ThrLayoutVMNK11110000_PermutationMNK____MMAAt_0 --------------------------
	.section	.text.kernel_cutlass_kernel_cudnngrouped_gemmgrouped_gemm_swiglugrouped_gemm_swiglu_quantBlockScaledContiguousGroupedGemmKernel_object_at__TiledMMA_ThrLayoutVMNK11110000_PermutationMNK____MMAAt_0,"ax",@progbits
	.align	128
        .global         kernel_cutlass_kernel_cudnngrouped_gemmgrouped_gemm_swiglugrouped_gemm_swiglu_quantBlockScaledContiguousGroupedGemmKernel_object_at__TiledMMA_ThrLayoutVMNK11110000_PermutationMNK____MMAAt_0
        .type           kernel_cutlass_kernel_cudnngrouped_gemmgrouped_gemm_swiglugrouped_gemm_swiglu_quantBlockScaledContiguousGroupedGemmKernel_object_at__TiledMMA_ThrLayoutVMNK11110000_PermutationMNK____MMAAt_0,@function
        .size           kernel_cutlass_kernel_cudnngrouped_gemmgrouped_gemm_swiglugrouped_gemm_swiglu_quantBlockScaledContiguousGroupedGemmKernel_object_at__TiledMMA_ThrLayoutVMNK11110000_PermutationMNK____MMAAt_0,(.L_x_96 - kernel_cutlass_kernel_cudnngrouped_gemmgrouped_gemm_swiglugrouped_gemm_swiglu_quantBlockScaledContiguousGroupedGemmKernel_object_at__TiledMMA_ThrLayoutVMNK11110000_PermutationMNK____MMAAt_0)
        .other          kernel_cutlass_kernel_cudnngrouped_gemmgrouped_gemm_swiglugrouped_gemm_swiglu_quantBlockScaledContiguousGroupedGemmKernel_object_at__TiledMMA_ThrLayoutVMNK11110000_PermutationMNK____MMAAt_0,@"STO_CUDA_ENTRY STV_DEFAULT"
kernel_cutlass_kernel_cudnngrouped_gemmgrouped_gemm_swiglugrouped_gemm_swiglu_quantBlockScaledContiguousGroupedGemmKernel_object_at__TiledMMA_ThrLayoutVMNK11110000_PermutationMNK____MMAAt_0:
.text.kernel_cutlass_kernel_cudnngrouped_gemmgrouped_gemm_swiglugrouped_gemm_swiglu_quantBlockScaledContiguousGroupedGemmKernel_object_at__TiledMMA_ThrLayoutVMNK11110000_PermutationMNK____MMAAt_0:
[----:B------:R-:W1:Y:S01]  /*0000*/  LDC R1, c[0x0][0x37c] ;  /* 0x0000df00ff017b82 */ /* 0x000e620000000800 */
[----:B------:R-:W2:Y:S01]  /*0010*/  S2R R3, SR_TID.Y ;  /* 0x0000000000037919 */ /* 0x000ea20000002200 */
[----:B------:R-:W3:Y:S06]  /*0020*/  LDCU UR5, c[0x0][0x360] ;  /* 0x00006c00ff0577ac */ /* 0x000eec0008000800 */
[----:B------:R-:W4:Y:S01]  /*0030*/  S2UR UR32, SR_CgaCtaId ;  /* 0x00000000002079c3 */ /* 0x000f220000008800 */
[----:B------:R-:W2:Y:S01]  /*0040*/  S2R R0, SR_TID.Z ;  /* 0x0000000000007919 */ /* 0x000ea20000002300 */
[----:B------:R-:W2:Y:S01]  /*0050*/  LDCU UR4, c[0x0][0x364] ;  /* 0x00006c80ff0477ac */ /* 0x000ea20008000800 */
[----:B------:R-:W3:Y:S01]  /*0060*/  S2R R66, SR_TID.X ;  /* 0x0000000000427919 */ /* 0x000ee20000002100 */
[----:B------:R-:W5:Y:S01]  /*0070*/  LDCU.U8 UR8, c[0x0][0x382] ;  /* 0x00007040ff0877ac */ /* 0x000f620008000000 */
[----:B------:R-:W4:Y:S01]  /*0080*/  LDCU UR6, c[0x0][0x36c] ;  /* 0x00006d80ff0677ac */ /* 0x000f220008000800 */
[----:B------:R-:W-:Y:S01]  /*0090*/  UMOV UR14, 0x1 ;  /* 0x00000001000e7882 */ /* 0x000fe20000000000 */
[----:B----4-:R-:W-:-:S02]  /*00a0*/  ULEA.HI UR7, UR32, UR32, URZ, 0x1 ;  /* 0x0000002020077291 */ /* 0x010fc4000f8f08ff */
[----:B-----5:R-:W-:Y:S02]  /*00b0*/  ULOP3.LUT UR8, UR8, 0x1, URZ, 0xc0, !UPT ;  /* 0x0000000108087892 */ /* 0x020fe4000f8ec0ff */
[----:B------:R-:W-:Y:S02]  /*00c0*/  ULOP3.LUT UR7, UR7, 0xfffffffe, URZ, 0xc0, !UPT ;  /* 0xfffffffe07077892 */ /* 0x000fe4000f8ec0ff */
[----:B------:R-:W-:Y:S02]  /*00d0*/  UISETP.EQ.U32.AND UP3, UPT, UR6, 0x1, UPT ;  /* 0x000000010600788c */ /* 0x000fe4000bf62070 */
[----:B------:R-:W-:Y:S01]  /*00e0*/  UIADD3 UR15, UPT, UPT, -UR7, UR32, URZ ;  /* 0x00000020070f7290 */ /* 0x000fe2000fffe1ff */
[----:B--2---:R-:W-:Y:S01]  /*00f0*/  IMAD R3, R0, UR4, R3 ;  /* 0x0000000400037c24 */ /* 0x004fe2000f8e0203 */
[----:B------:R-:W-:Y:S02]  /*0100*/  UISETP.NE.U32.AND UP6, UPT, UR8, 0x1, UPT ;  /* 0x000000010800788c */ /* 0x000fe4000bfc5070 */
[----:B------:R-:W-:Y:S01]  /*0110*/  USHF.L.U32 UR21, UR14, UR15, URZ ;  /* 0x0000000f0e157299 */ /* 0x000fe200080006ff */
[----:B---3--:R-:W-:Y:S01]  /*0120*/  IMAD R70, R3, UR5, R66 ;  /* 0x0000000503467c24 */ /* 0x008fe2000f8e0242 */
[----:B------:R-:W2:Y:S04]  /*0130*/  LDCU.U8 UR5, c[0x0][0x381] ;  /* 0x00007020ff0577ac */ /* 0x000ea80008000000 */
[----:B------:R-:W-:-:S06]  /*0140*/  SHF.R.U32.HI R70, RZ, 0x5, R70 ;  /* 0x00000005ff467819 */ /* 0x000fcc0000011646 */
[----:B------:R-:W3:Y:S01]  /*0150*/  SHFL.IDX PT, R70, R70, RZ, 0x1f ;  /* 0x00001fff46467589 */ /* 0x000ee200000e0000 */
[----:B--2---:R-:W-:-:S04]  /*0160*/  ULOP3.LUT UR5, UR5, 0x1, URZ, 0xc0, !UPT ;  /* 0x0000000105057892 */ /* 0x004fc8000f8ec0ff */
[----:B------:R-:W-:Y:S01]  /*0170*/  UISETP.NE.U32.AND UP5, UPT, UR5, 0x1, UPT ;  /* 0x000000010500788c */ /* 0x000fe2000bfa5070 */
[C---:B---3--:R-:W-:Y:S02]  /*0180*/  R2UR UR4, R70.reuse ;  /* 0x00000000460472ca */ /* 0x048fe400000e0000 */
[----:B------:R-:W-:-:S11]  /*0190*/  ISETP.NE.AND P0, PT, R70, 0x5, PT ;  /* 0x000000054600780c */ /* 0x000fd60003f05270 */
[----:B------:R-:W-:Y:S02]  /*01a0*/  UISETP.NE.AND UP4, UPT, UR4, URZ, UPT ;  /* 0x000000ff0400728c */ /* 0x000fe4000bf85270 */
[----:B-1----:R-:W-:Y:S09]  /*01b0*/  @P0 BRA `(.L_x_0) ;  /* 0x0000000000500947 */ /* 0x002ff20003800000 */
[----:B------:R-:W1:Y:S02]  /*01c0*/  LDCU.64 UR4, c[0x0][0x348] ;  /* 0x00006900ff0477ac */ /* 0x000e640008000a00 */
[----:B-1----:R-:W-:Y:S02]  /*01d0*/  UIADD3 UR16, UP2, UPT, UR4, 0x40, URZ ;  /* 0x0000004004107890 */ /* 0x002fe4000ff5e0ff */
[----:B------:R-:W-:Y:S02]  /*01e0*/  UIADD3 UR12, UP1, UPT, UR4, 0xc0, URZ ;  /* 0x000000c0040c7890 */ /* 0x000fe4000ff3e0ff */
[----:B------:R-:W-:Y:S02]  /*01f0*/  UIADD3 UR10, UP0, UPT, UR4, 0x140, URZ ;  /* 0x00000140040a7890 */ /* 0x000fe4000ff1e0ff */
[----:B------:R-:W-:Y:S02]  /*0200*/  UIADD3.X UR17, UPT, UPT, URZ, UR5, URZ, UP2, !UPT ;  /* 0x00000005ff117290 */ /* 0x000fe400097fe4ff */
[----:B------:R-:W-:-:S02]  /*0210*/  UIADD3 UR8, UP2, UPT, UR4, 0x1c0, URZ ;  /* 0x000001c004087890 */ /* 0x000fc4000ff5e0ff */
[----:B------:R-:W-:Y:S02]  /*0220*/  UIADD3.X UR13, UPT, UPT, URZ, UR5, URZ, UP1, !UPT ;  /* 0x00000005ff0d7290 */ /* 0x000fe40008ffe4ff */
[----:B------:R-:W-:Y:S02]  /*0230*/  UIADD3 UR6, UP1, UPT, UR4, 0x240, URZ ;  /* 0x0000024004067890 */ /* 0x000fe4000ff3e0ff */
[----:B------:R-:W-:Y:S01]  /*0240*/  UIADD3.X UR11, UPT, UPT, URZ, UR5, URZ, UP0, !UPT ;  /* 0x00000005ff0b7290 */ /* 0x000fe200087fe4ff */
[----:B------:R1:W-:Y:S01]  /*0250*/  UTMACCTL.PF [UR16] ;  /* 0x00000000100079b9 */ /* 0x0003e20008040000 */
[----:B------:R-:W-:-:S03]  /*0260*/  UIADD3 UR4, UP0, UPT, UR4, 0x2c0, URZ ;  /* 0x000002c004047890 */ /* 0x000fc6000ff1e0ff */
[----:B------:R1:W-:Y:S01]  /*0270*/  UTMACCTL.PF [UR12] ;  /* 0x000000000c0079b9 */ /* 0x0003e20008040000 */
[----:B------:R-:W-:-:S03]  /*0280*/  UIADD3.X UR9, UPT, UPT, URZ, UR5, URZ, UP2, !UPT ;  /* 0x00000005ff097290 */ /* 0x000fc600097fe4ff */
[----:B------:R1:W-:Y:S01]  /*0290*/  UTMACCTL.PF [UR10] ;  /* 0x000000000a0079b9 */ /* 0x0003e20008040000 */
[----:B------:R-:W-:Y:S02]  /*02a0*/  UIADD3.X UR7, UPT, UPT, URZ, UR5, URZ, UP1, !UPT ;  /* 0x00000005ff077290 */ /* 0x000fe40008ffe4ff */
[----:B------:R-:W-:-:S03]  /*02b0*/  UIADD3.X UR5, UPT, UPT, URZ, UR5, URZ, UP0, !UPT ;  /* 0x00000005ff057290 */ /* 0x000fc600087fe4ff */
[----:B------:R1:W-:Y:S04]  /*02c0*/  UTMACCTL.PF [UR8] ;  /* 0x00000000080079b9 */ /* 0x0003e80008040000 */
[----:B------:R1:W-:Y:S02]  /*02d0*/  UTMACCTL.PF [UR6] ;  /* 0x00000000060079b9 */ /* 0x0003e40008040000 */
[----:B------:R1:W-:Y:S02]  /*02e0*/  UTMACCTL.PF [UR4] ;  /* 0x00000000040079b9 */ /* 0x0003e40008040000 */
[----:B-1----:R-:W-:Y:S01]  /*02f0*/  NOP ;  /* 0x0000000000007918 */ /* 0x002fe20000000000 */
.L_x_0:
[----:B------:R-:W-:Y:S05]  /*0300*/  BRA.U UP4, `(.L_x_1) ;  /* 0x0000000104487547 */ /* 0x000fea000b800000 */
[----:B------:R-:W-:Y:S01]  /*0310*/  UMOV UR5, 0x400 ;  /* 0x0000040000057882 */ /* 0x000fe20000000000 */
[----:B------:R-:W-:Y:S01]  /*0320*/  UMOV UR6, 0x1 ;  /* 0x0000000100067882 */ /* 0x000fe20000000000 */
[----:B------:R-:W-:Y:S02]  /*0330*/  ULEA UR5, UR32, UR5, 0x18 ;  /* 0x0000000520057291 */ /* 0x000fe4000f8ec0ff */
[----:B------:R-:W-:-:S04]  /*0340*/  UIADD3 UR6, UPT, UPT, -UR6, 0x100000, URZ ;  /* 0x0010000006067890 */ /* 0x000fc8000fffe1ff */
[----:B------:R-:W-:Y:S02]  /*0350*/  USHF.L.U32 UR7, UR6, 0xb, URZ ;  /* 0x0000000b06077899 */ /* 0x000fe400080006ff */
[----:B------:R-:W-:Y:S01]  /*0360*/  USHF.L.U32 UR6, UR6, 0x1, URZ ;  /* 0x0000000106067899 */ /* 0x000fe200080006ff */
[----:B------:R-:W-:Y:S02]  /*0370*/  UMOV UR4, 0x2 ;  /* 0x0000000200047882 */ /* 0x000fe40000000000 */
[----:B------:R-:W-:-:S04]  /*0380*/  UIADD3 UR8, UPT, UPT, -UR4, 0x100000, URZ ;  /* 0x0010000004087890 */ /* 0x000fc8000fffe1ff */
[----:B------:R-:W-:Y:S02]  /*0390*/  USHF.L.U32 UR9, UR8, 0xb, URZ ;  /* 0x0000000b08097899 */ /* 0x000fe400080006ff */
[----:B------:R-:W-:Y:S01]  /*03a0*/  USHF.L.U32 UR8, UR8, 0x1, URZ ;  /* 0x0000000108087899 */ /* 0x000fe200080006ff */
[----:B------:R-:W1:Y:S02]  /*03b0*/  FENCE.VIEW.ASYNC.S ;  /* 0x00000000000073c6 */ /* 0x000e640000000000 */
[----:B-1----:R1:W2:Y:S01]  /*03c0*/  SYNCS.EXCH.64 URZ, [UR5], UR6 ;  /* 0x0000000605ff75b2 */ /* 0x0022a20008000100 */
[----:B------:R1:W3:Y:S01]  /*03d0*/  SYNCS.EXCH.64 URZ, [UR5+0x8], UR6 ;  /* 0x0000080605ff75b2 */ /* 0x0002e20008000100 */
[----:B------:R1:W4:Y:S07]  /*03e0*/  SYNCS.EXCH.64 URZ, [UR5+0x10], UR6 ;  /* 0x0000100605ff75b2 */ /* 0x00032e0008000100 */
[----:B------:R1:W1:Y:S01]  /*03f0*/  SYNCS.EXCH.64 URZ, [UR5+0x18], UR8 ;  /* 0x0000180805ff75b2 */ /* 0x0002620008000100 */
[----:B------:R1:W1:Y:S01]  /*0400*/  SYNCS.EXCH.64 URZ, [UR5+0x20], UR8 ;  /* 0x0000200805ff75b2 */ /* 0x0002620008000100 */
[----:B------:R1:W1:Y:S01]  /*0410*/  SYNCS.EXCH.64 URZ, [UR5+0x28], UR8 ;  /* 0x0000280805ff75b2 */ /* 0x0002620008000100 */
[----:B------:R-:W-:Y:S01]  /*0420*/  NOP ;  /* 0x0000000000007918 */ /* 0x000fe20000000000 */
.L_x_1:
[----:B------:R-:W-:Y:S01]  /*0430*/  NOP ;  /* 0x0000000000007918 */ /* 0x000fe20000000000 */
[----:B------:R-:W-:Y:S05]  /*0440*/  BRA.U !UP3, `(.L_x_2) ;  /* 0x000000010b087547 */ /* 0x000fea000b800000 */
[----:B-1234-:R-:W-:Y:S01]  /*0450*/  UCGABAR_ARV ;  /* 0x00000000000079c7 */ /* 0x01efe20008000000 */
[----:B------:R-:W-:Y:S05]  /*0460*/  BRA `(.L_x_3) ;  /* 0x0000000000047947 */ /* 0x000fea0003800000 */
.L_x_2:
[----:B-1234-:R-:W-:Y:S01]  /*0470*/  NOP ;  /* 0x0000000000007918 */ /* 0x01efe20000000000 */
.L_x_3:
[----:B------:R-:W-:Y:S05]  /*0480*/  BRA.U !UP3, `(.L_x_4) ;  /* 0x000000010b0c7547 */ /* 0x000fea000b800000 */
[----:B------:R-:W-:Y:S01]  /*0490*/  UCGABAR_WAIT ;  /* 0x0000000000007dc7 */ /* 0x000fe20008000000 */
[----:B------:R-:W-:Y:S01]  /*04a0*/  CCTL.IVALL ;  /* 0x00000000ff00798f */ /* 0x000fe20002000000 */
[----:B------:R-:W-:Y:S05]  /*04b0*/  BRA `(.L_x_5) ;  /* 0x0000000000047947 */ /* 0x000fea0003800000 */
.L_x_4:
[----:B------:R-:W-:Y:S06]  /*04c0*/  BAR.SYNC.DEFER_BLOCKING 0x0 ;  /* 0x0000000000007b1d */ /* 0x000fec0000010000 */
.L_x_5:
[----:B------:R-:W-:Y:S01]  /*04d0*/  @!UP4 UMOV UR6, 0x400 ;  /* 0x000004000006c882 */ /* 0x000fe20000000000 */
[----:B------:R-:W-:Y:S01]  /*04e0*/  UMOV UR5, 0x1 ;  /* 0x0000000100057882 */ /* 0x000fe20000000000 */
[----:B------:R-:W-:Y:S01]  /*04f0*/  UMOV UR4, 0x4 ;  /* 0x0000000400047882 */ /* 0x000fe20000000000 */
[----:B------:R-:W-:Y:S02]  /*0500*/  @!UP4 ULEA UR6, UR32, UR6, 0x18 ;  /* 0x000000062006c291 */ /* 0x000fe4000f8ec0ff */
[----:B------:R-:W-:-:S04]  /*0510*/  @!UP4 UIADD3 UR8, UPT, UPT, -UR5, 0x100000, URZ ;  /* 0x001000000508c890 */ /* 0x000fc8000fffe1ff */
[----:B------:R-:W-:Y:S02]  /*0520*/  @!UP4 USHF.L.U32 UR9, UR8, 0xb, URZ ;  /* 0x0000000b0809c899 */ /* 0x000fe400080006ff */
[----:B------:R-:W-:Y:S02]  /*0530*/  @!UP4 USHF.L.U32 UR8, UR8, 0x1, URZ ;  /* 0x000000010808c899 */ /* 0x000fe400080006ff */
[----:B------:R-:W-:-:S04]  /*0540*/  @!UP4 UIADD3 UR4, UPT, UPT, -UR4, 0x100000, URZ ;  /* 0x001000000404c890 */ /* 0x000fc8000fffe1ff */
[----:B------:R-:W-:Y:S02]  /*0550*/  @!UP4 USHF.L.U32 UR5, UR4, 0xb, URZ ;  /* 0x0000000b0405c899 */ /* 0x000fe400080006ff */
[----:B------:R-:W-:Y:S01]  /*0560*/  @!UP4 USHF.L.U32 UR4, UR4, 0x1, URZ ;  /* 0x000000010404c899 */ /* 0x000fe200080006ff */
[----:B------:R-:W1:Y:S03]  /*0570*/  FENCE.VIEW.ASYNC.S ;  /* 0x00000000000073c6 */ /* 0x000e660000000000 */
[----:B-1----:R1:W2:Y:S08]  /*0580*/  @!UP4 SYNCS.EXCH.64 URZ, [UR6+0x30], UR8 ;  /* 0x0000300806ffc5b2 */ /* 0x0022b00008000100 */
[----:B------:R1:W3:Y:S01]  /*0590*/  @!UP4 SYNCS.EXCH.64 URZ, [UR6+0x38], UR4 ;  /* 0x0000380406ffc5b2 */ /* 0x0002e20008000100 */
[----:B------:R-:W-:Y:S01]  /*05a0*/  NOP ;  /* 0x0000000000007918 */ /* 0x000fe20000000000 */
[----:B------:R-:W-:Y:S05]  /*05b0*/  BRA.U !UP3, `(.L_x_6) ;  /* 0x000000010b087547 */ /* 0x000fea000b800000 */
[----:B--23--:R-:W-:Y:S01]  /*05c0*/  UCGABAR_ARV ;  /* 0x00000000000079c7 */ /* 0x00cfe20008000000 */
[----:B------:R-:W-:Y:S05]  /*05d0*/  BRA `(.L_x_7) ;  /* 0x0000000000047947 */ /* 0x000fea0003800000 */
.L_x_6:
[----:B--23--:R-:W-:Y:S01]  /*05e0*/  NOP ;  /* 0x0000000000007918 */ /* 0x00cfe20000000000 */
.L_x_7:
[----:B------:R-:W-:Y:S05]  /*05f0*/  BRA.U !UP3, `(.L_x_8) ;  /* 0x000000010b0c7547 */ /* 0x000fea000b800000 */
[----:B------:R-:W-:Y:S01]  /*0600*/  UCGABAR_WAIT ;  /* 0x0000000000007dc7 */ /* 0x000fe20008000000 */
[----:B------:R-:W-:Y:S01]  /*0610*/  CCTL.IVALL ;  /* 0x00000000ff00798f */ /* 0x000fe20002000000 */
[----:B------:R-:W-:Y:S05]  /*0620*/  BRA `(.L_x_9) ;  /* 0x0000000000047947 */ /* 0x000fea0003800000 */
.L_x_8:
[----:B------:R-:W-:Y:S06]  /*0630*/  BAR.SYNC.DEFER_BLOCKING 0x0 ;  /* 0x0000000000007b1d */ /* 0x000fec0000010000 */
.L_x_9:
[----:B------:R-:W-:Y:S05]  /*0640*/  BRA.U UP4, `(.L_x_10) ;  /* 0x0000000104407547 */ /* 0x000fea000b800000 */
[----:B-1----:R-:W-:Y:S01]  /*0650*/  UMOV UR6, 0x400 ;  /* 0x0000040000067882 */ /* 0x002fe20000000000 */
[----:B------:R-:W-:Y:S01]  /*0660*/  UMOV UR5, 0x20 ;  /* 0x0000002000057882 */ /* 0x000fe20000000000 */
[----:B------:R-:W-:Y:S01]  /*0670*/  UMOV UR4, 0xc0 ;  /* 0x000000c000047882 */ /* 0x000fe20000000000 */
[----:B------:R-:W-:Y:S02]  /*0680*/  ULEA UR6, UR32, UR6, 0x18 ;  /* 0x0000000620067291 */ /* 0x000fe4000f8ec0ff */
[----:B------:R-:W-:-:S04]  /*0690*/  UIADD3 UR8, UPT, UPT, -UR5, 0x100000, URZ ;  /* 0x0010000005087890 */ /* 0x000fc8000fffe1ff */
[----:B------:R-:W-:Y:S02]  /*06a0*/  USHF.L.U32 UR9, UR8, 0xb, URZ ;  /* 0x0000000b08097899 */ /* 0x000fe400080006ff */
[----:B------:R-:W-:Y:S02]  /*06b0*/  USHF.L.U32 UR8, UR8, 0x1, URZ ;  /* 0x0000000108087899 */ /* 0x000fe400080006ff */
[----:B------:R-:W-:-:S04]  /*06c0*/  UIADD3 UR4, UPT, UPT, -UR4, 0x100000, URZ ;  /* 0x0010000004047890 */ /* 0x000fc8000fffe1ff */
[----:B------:R-:W-:Y:S02]  /*06d0*/  USHF.L.U32 UR5, UR4, 0xb, URZ ;  /* 0x0000000b04057899 */ /* 0x000fe400080006ff */
[----:B------:R-:W-:Y:S01]  /*06e0*/  USHF.L.U32 UR4, UR4, 0x1, URZ ;  /* 0x0000000104047899 */ /* 0x000fe200080006ff */
[----:B------:R-:W1:Y:S03]  /*06f0*/  FENCE.VIEW.ASYNC.S ;  /* 0x00000000000073c6 */ /* 0x000e660000000000 */
[----:B-1----:R2:W3:Y:S01]  /*0700*/  SYNCS.EXCH.64 URZ, [UR6+0x40], UR8 ;  /* 0x0000400806ff75b2 */ /* 0x0024e20008000100 */
[----:B------:R2:W4:Y:S07]  /*0710*/  SYNCS.EXCH.64 URZ, [UR6+0x48], UR8 ;  /* 0x0000480806ff75b2 */ /* 0x00052e0008000100 */
[----:B------:R2:W1:Y:S01]  /*0720*/  SYNCS.EXCH.64 URZ, [UR6+0x50], UR4 ;  /* 0x0000500406ff75b2 */ /* 0x0004620008000100 */
[----:B------:R2:W1:Y:S02]  /*0730*/  SYNCS.EXCH.64 URZ, [UR6+0x58], UR4 ;  /* 0x0000580406ff75b2 */ /* 0x0004640008000100 */
[----:B--2---:R-:W-:Y:S01]  /*0740*/  NOP ;  /* 0x0000000000007918 */ /* 0x004fe20000000000 */
.L_x_10:
[----:B------:R-:W-:Y:S01]  /*0750*/  NOP ;  /* 0x0000000000007918 */ /* 0x000fe20000000000 */
[----:B-1-34-:R-:W-:Y:S06]  /*0760*/  BAR.SYNC.DEFER_BLOCKING 0x0 ;  /* 0x0000000000007b1d */ /* 0x01afec0000010000 */
[----:B------:R-:W-:Y:S05]  /*0770*/  BRA.U !UP3, `(.L_x_11) ;  /* 0x000000010b087547 */ /* 0x000fea000b800000 */
[----:B------:R-:W-:Y:S01]  /*0780*/  UCGABAR_ARV ;  /* 0x00000000000079c7 */ /* 0x000fe20008000000 */
[----:B------:R-:W-:Y:S05]  /*0790*/  BRA `(.L_x_12) ;  /* 0x0000000000047947 */ /* 0x000fea0003800000 */
.L_x_11:
[----:B------:R-:W-:Y:S01]  /*07a0*/  NOP ;  /* 0x0000000000007918 */ /* 0x000fe20000000000 */
.L_x_12:
[----:B------:R-:W-:Y:S05]  /*07b0*/  BRA.U !UP3, `(.L_x_13) ;  /* 0x000000010b0c7547 */ /* 0x000fea000b800000 */
[----:B------:R-:W-:Y:S01]  /*07c0*/  UCGABAR_WAIT ;  /* 0x0000000000007dc7 */ /* 0x000fe20008000000 */
[----:B------:R-:W-:Y:S01]  /*07d0*/  CCTL.IVALL ;  /* 0x00000000ff00798f */ /* 0x000fe20002000000 */
[----:B------:R-:W-:Y:S05]  /*07e0*/  BRA `(.L_x_14) ;  /* 0x0000000000047947 */ /* 0x000fea0003800000 */
.L_x_13:
[----:B------:R-:W-:Y:S06]  /*07f0*/  BAR.SYNC.DEFER_BLOCKING 0x0 ;  /* 0x0000000000007b1d */ /* 0x000fec0000010000 */
.L_x_14:
[----:B------:R-:W-:Y:S01]  /*0800*/  ISETP.NE.AND P0, PT, R70, 0x6, PT ;  /* 0x000000064600780c */ /* 0x000fe20003f05270 */
[----:B------:R-:W1:-:S12]  /*0810*/  LDCU.64 UR22, c[0x0][0x358] ;  /* 0x00006b00ff1677ac */ /* 0x000e580008000a00 */
[----:B------:R-:W-:Y:S05]  /*0820*/  @P0 BRA `(.L_x_15) ;  /* 0x0000000800a80947 */ /* 0x000fea0003800000 */
[----:B------:R-:W-:Y:S01]  /*0830*/  LOP3.LUT R0, R66, 0x1f, RZ, 0xc0, !PT ;  /* 0x0000001f42007812 */ /* 0x000fe200078ec0ff */
[----:B------:R-:W-:Y:S01]  /*0840*/  IMAD.MOV.U32 R18, RZ, RZ, 0x7fffffff ;  /* 0x7fffffffff127424 */ /* 0x000fe200078e00ff */
[----:B------:R-:W2:Y:S01]  /*0850*/  S2UR UR9, SR_CTAID.Z ;  /* 0x00000000000979c3 */ /* 0x000ea20000002700 */
[----:B------:R-:W2:Y:S01]  /*0860*/  LDCU.64 UR6, c[0x0][0x760] ;  /* 0x0000ec00ff0677ac */ /* 0x000ea20008000a00 */
[C---:B------:R-:W-:Y:S01]  /*0870*/  ISETP.GT.U32.AND P0, PT, R0.reuse, 0x7, PT ;  /* 0x000000070000780c */ /* 0x040fe20003f04070 */
[----:B------:R-:W3:Y:S01]  /*0880*/  LDCU.U8 UR8, c[0x0][0x768] ;  /* 0x0000ed00ff0877ac */ /* 0x000ee20008000000 */
[----:B------:R-:W4:Y:S01]  /*0890*/  LDCU.U8 UR10, c[0x0][0x769] ;  /* 0x0000ed20ff0a77ac */ /* 0x000f220008000000 */
[----:B------:R-:W5:Y:S10]  /*08a0*/  LDCU UR24, c[0x0][0x770] ;  /* 0x0000ee00ff1877ac */ /* 0x000f740008000800 */
[----:B------:R-:W1:Y:S02]  /*08b0*/  @!P0 LDC.64 R2, c[0x0][0x748] ;  /* 0x0001d200ff028b82 */ /* 0x000e640000000a00 */
[----:B-1----:R-:W-:-:S05]  /*08c0*/  @!P0 IMAD.WIDE.U32 R2, R0, 0x4, R2 ;  /* 0x0000000400028825 */ /* 0x002fca00078e0002 */
[----:B------:R-:W5:Y:S01]  /*08d0*/  @!P0 LDG.E R18, desc[UR22][R2.64] ;  /* 0x0000001602128981 */ /* 0x000f62000c1e1900 */
[----:B--2---:R-:W-:Y:S01]  /*08e0*/  UIMAD.WIDE.U32 UR4, UR9, UR7, URZ ;  /* 0x00000007090472a5 */ /* 0x004fe2000f8e00ff */
[----:B------:R-:W1:Y:S01]  /*08f0*/  S2UR UR16, SR_CTAID.X ;  /* 0x00000000001079c3 */ /* 0x000e620000002500 */
[----:B------:R-:W-:Y:S01]  /*0900*/  UISETP.GT.U32.AND UP0, UPT, UR9, 0xff, UPT ;  /* 0x000000ff0900788c */ /* 0x000fe2000bf04070 */
[----:B------:R-:W-:Y:S02]  /*0910*/  HFMA2 R0, -RZ, RZ, 0, 5.9604644775390625e-08 ;  /* 0x00000001ff007431 */ /* 0x000fe400000001ff */
[----:B------:R-:W-:Y:S02]  /*0920*/  IMAD.MOV.U32 R10, RZ, RZ, RZ ;  /* 0x000000ffff0a7224 */ /* 0x000fe400078e00ff */
[----:B------:R-:W-:Y:S02]  /*0930*/  UMOV UR11, UR5 ;  /* 0x00000005000b7c82 */ /* 0x000fe40008000000 */
[----:B------:R-:W-:-:S02]  /*0940*/  UIADD3 UR7, UPT, UPT, -UR11, UR9, URZ ;  /* 0x000000090b077290 */ /* 0x000fc4000fffe1ff */
[----:B------:R-:W2:Y:S02]  /*0950*/  LDCU.64 UR4, c[0x0][0x778] ;  /* 0x0000ef00ff0477ac */ /* 0x000ea40008000a00 */
[----:B---3--:R-:W-:-:S04]  /*0960*/  USHF.R.U32.HI UR7, URZ, UR8, UR7 ;  /* 0x00000008ff077299 */ /* 0x008fc80008011607 */
[----:B------:R-:W-:-:S04]  /*0970*/  UIADD3 UR11, UPT, UPT, UR11, UR7, URZ ;  /* 0x000000070b0b7290 */ /* 0x000fc8000fffe0ff */
[----:B----4-:R-:W-:Y:S02]  /*0980*/  USHF.R.U32.HI UR11, URZ, UR10, UR11 ;  /* 0x0000000aff0b7299 */ /* 0x010fe4000801160b */
[----:B-1----:R-:W-:Y:S02]  /*0990*/  ULOP3.LUT UR16, UR16, 0x1, URZ, 0xc0, !UPT ;  /* 0x0000000110107892 */ /* 0x002fe4000f8ec0ff */
[----:B------:R-:W-:Y:S01]  /*09a0*/  UIADD3 UR11, UPT, UPT, -UR11, URZ, URZ ;  /* 0x000000ff0b0b7290 */ /* 0x000fe2000fffe1ff */
[----:B------:R-:W1:Y:S03]  /*09b0*/  LDCU.U8 UR7, c[0x0][0x780] ;  /* 0x0000f000ff0777ac */ /* 0x000e660008000000 */
[----:B------:R-:W-:-:S04]  /*09c0*/  UIMAD UR6, UR11, UR6, UR9 ;  /* 0x000000060b0672a4 */ /* 0x000fc8000f8e0209 */
[----:B--2---:R-:W-:-:S03]  /*09d0*/  UIMAD.WIDE.U32 UR12, UR6, UR5, URZ ;  /* 0x00000005060c72a5 */ /* 0x004fc6000f8e00ff */
[----:B------:R-:W2:Y:S04]  /*09e0*/  LDCU.U8 UR11, c[0x0][0x781] ;  /* 0x0000f020ff0b77ac */ /* 0x000ea80008000000 */
[----:B------:R-:W-:Y:S02]  /*09f0*/  UMOV UR5, UR13 ;  /* 0x0000000d00057c82 */ /* 0x000fe40008000000 */
[----:B------:R-:W-:Y:S02]  /*0a00*/  UIADD3 UR18, UPT, UPT, UR6, -UR5, URZ ;  /* 0x8000000506127290 */ /* 0x000fe4000fffe0ff */
[----:B------:R-:W3:Y:S02]  /*0a10*/  LDCU.U8 UR13, c[0x0][0x774] ;  /* 0x0000ee80ff0d77ac */ /* 0x000ee40008000000 */
[----:B-1----:R-:W-:Y:S01]  /*0a20*/  USHF.R.U32.HI UR18, URZ, UR7, UR18 ;  /* 0x00000007ff127299 */ /* 0x002fe20008011612 */
[----:B------:R-:W1:Y:S03]  /*0a30*/  LDCU.U8 UR12, c[0x0][0x775] ;  /* 0x0000eea0ff0c77ac */ /* 0x000e660008000000 */
[----:B------:R-:W-:Y:S01]  /*0a40*/  UIADD3 UR18, UPT, UPT, UR5, UR18, URZ ;  /* 0x0000001205127290 */ /* 0x000fe2000fffe0ff */
[----:B------:R-:W4:Y:S03]  /*0a50*/  LDCU UR5, c[0x0][0x76c] ;  /* 0x0000ed80ff0577ac */ /* 0x000f260008000800 */
[----:B--2---:R-:W-:-:S04]  /*0a60*/  USHF.R.U32.HI UR18, URZ, UR11, UR18 ;  /* 0x0000000bff127299 */ /* 0x004fc80008011612 */
[----:B-----5:R-:W-:-:S07]  /*0a70*/  UIMAD.WIDE.U32 UR24, UR18, UR24, URZ ;  /* 0x00000018121872a5 */ /* 0x020fce000f8e00ff */
[----:B------:R-:W-:Y:S02]  /*0a80*/  UMOV UR19, UR25 ;  /* 0x0000001900137c82 */ /* 0x000fe40008000000 */
[----:B------:R-:W-:-:S04]  /*0a90*/  UIADD3 UR17, UPT, UPT, UR18, -UR19, URZ ;  /* 0x8000001312117290 */ /* 0x000fc8000fffe0ff */
[----:B---3--:R-:W-:-:S04]  /*0aa0*/  USHF.R.U32.HI UR17, URZ, UR13, UR17 ;  /* 0x0000000dff117299 */ /* 0x008fc80008011611 */
[----:B------:R-:W-:-:S04]  /*0ab0*/  UIADD3 UR17, UPT, UPT, UR19, UR17, URZ ;  /* 0x0000001113117290 */ /* 0x000fc8000fffe0ff */
[----:B-1----:R-:W-:-:S04]  /*0ac0*/  USHF.R.U32.HI UR17, URZ, UR12, UR17 ;  /* 0x0000000cff117299 */ /* 0x002fc80008011611 */
[----:B------:R-:W-:-:S04]  /*0ad0*/  UIADD3 UR17, UPT, UPT, -UR17, URZ, URZ ;  /* 0x000000ff11117290 */ /* 0x000fc8000fffe1ff */
[----:B----4-:R-:W-:Y:S02]  /*0ae0*/  UIMAD UR5, UR17, UR5, UR18 ;  /* 0x00000005110572a4 */ /* 0x010fe4000f8e0212 */
[----:B------:R-:W-:Y:S02]  /*0af0*/  UIADD3 UR18, UPT, UPT, -UR18, URZ, URZ ;  /* 0x000000ff12127290 */ /* 0x000fe4000fffe1ff */
[----:B------:R-:W-:Y:S02]  /*0b00*/  UIADD3 UR5, UPT, UPT, UR5, UR5, URZ ;  /* 0x0000000505057290 */ /* 0x000fe4000fffe0ff */
[----:B------:R-:W-:Y:S02]  /*0b10*/  UIMAD UR4, UR18, UR4, UR6 ;  /* 0x00000004120472a4 */ /* 0x000fe4000f8e0206 */
[----:B------:R-:W-:-:S04]  /*0b20*/  ULOP3.LUT UR5, UR5, UR16, URZ, 0xfc, !UPT ;  /* 0x0000001005057292 */ /* 0x000fc8000f8efcff */
[----:B------:R-:W-:Y:S02]  /*0b30*/  MOV R5, UR4 ;  /* 0x0000000400057c02 */ /* 0x000fe40008000f00 */
[----:B------:R-:W-:Y:S01]  /*0b40*/  IMAD.U32 R4, RZ, RZ, UR5 ;  /* 0x00000005ff047e24 */ /* 0x000fe2000f8e00ff */
[----:B------:R1:W2:Y:S01]  /*0b50*/  SHFL.IDX PT, R2, R18, 0x7, 0x1f ;  /* 0x00e01f0012027f89 */ /* 0x0002a200000e0000 */
[----:B------:R-:W-:Y:S05]  /*0b60*/  BRA.U UP0, `(.L_x_16) ;  /* 0x0000000500647547 */ /* 0x000fea000b800000 */
[----:B------:R-:W3:Y:S01]  /*0b70*/  LDC R0, c[0x0][0x374] ;  /* 0x0000dd00ff007b82 */ /* 0x000ee20000000800 */
[----:B--2---:R-:W-:Y:S01]  /*0b80*/  SHF.R.S32.HI R17, RZ, 0x1f, R2 ;  /* 0x0000001fff117819 */ /* 0x004fe20000011402 */
[----:B------:R-:W-:Y:S02]  /*0b90*/  IMAD.U32 R19, RZ, RZ, UR9 ;  /* 0x00000009ff137e24 */ /* 0x000fe4000f8e00ff */
[----:B------:R-:W-:Y:S01]  /*0ba0*/  IMAD.MOV.U32 R6, RZ, RZ, -0x1 ;  /* 0xffffffffff067424 */ /* 0x000fe200078e00ff */
[----:B------:R-:W-:Y:S01]  /*0bb0*/  LEA.HI R17, R17, R2, RZ, 0x7 ;  /* 0x0000000211117211 */ /* 0x000fe200078f38ff */
[----:B------:R-:W-:Y:S02]  /*0bc0*/  IMAD.MOV.U32 R10, RZ, RZ, RZ ;  /* 0x000000ffff0a7224 */ /* 0x000fe400078e00ff */
[----:B------:R-:W3:Y:S01]  /*0bd0*/  LDC R7, c[0x0][0x370] ;  /* 0x0000dc00ff077b82 */ /* 0x000ee20000000800 */
[----:B------:R-:W-:Y:S01]  /*0be0*/  LOP3.LUT R3, R17, 0xffffff80, RZ, 0xc0, !PT ;  /* 0xffffff8011037812 */ /* 0x000fe200078ec0ff */
[----:B------:R-:W-:-:S03]  /*0bf0*/  IMAD.MOV.U32 R15, RZ, RZ, RZ ;  /* 0x000000ffff0f7224 */ /* 0x000fc600078e00ff */
[----:B------:R-:W-:-:S03]  /*0c00*/  ISETP.NE.AND P0, PT, R2, R3, PT ;  /* 0x000000030200720c */ /* 0x000fc60003f05270 */
[----:B------:R-:W2:Y:S01]  /*0c10*/  LDC R16, c[0x0][0x378] ;  /* 0x0000de00ff107b82 */ /* 0x000ea20000000800 */
[----:B------:R-:W-:-:S07]  /*0c20*/  ISETP.LT.AND P0, PT, R2, RZ, P0 ;  /* 0x000000ff0200720c */ /* 0x000fce0000701270 */
[----:B------:R-:W4:Y:S08]  /*0c30*/  LDC R12, c[0x0][0x770] ;  /* 0x0001dc00ff0c7b82 */ /* 0x000f300000000800 */
[----:B------:R-:W1:Y:S01]  /*0c40*/  LDC R11, c[0x0][0x76c] ;  /* 0x0001db00ff0b7b82 */ /* 0x000e620000000800 */
[----:B---3--:R-:W-:Y:S01]  /*0c50*/  IMAD R7, R0, R7, RZ ;  /* 0x0000000700077224 */ /* 0x008fe200078e02ff */
[----:B------:R-:W-:-:S02]  /*0c60*/  SHF.R.S32.HI R0, RZ, 0x7, R17 ;  /* 0x00000007ff007819 */ /* 0x000fc40000011411 */
[----:B------:R-:W-:-:S03]  /*0c70*/  LEA.HI.SX32 R17, R17, 0xffffffff, 0x19 ;  /* 0xffffffff11117811 */ /* 0x000fc600078fcaff */
[----:B------:R-:W-:Y:S01]  /*0c80*/  @!P0 IMAD.MOV R17, RZ, RZ, R0 ;  /* 0x000000ffff118224 */ /* 0x000fe200078e0200 */
[----:B------:R-:W3:Y:S01]  /*0c90*/  LDC.64 R8, c[0x0][0x760] ;  /* 0x0001d800ff087b82 */ /* 0x000ee20000000a00 */
[----:B--2---:R-:W-:Y:S02]  /*0ca0*/  IMAD R16, R7, R16, RZ ;  /* 0x0000001007107224 */ /* 0x004fe400078e02ff */
[----:B------:R-:W-:-:S03]  /*0cb0*/  IMAD.MOV.U32 R0, RZ, RZ, 0x1 ;  /* 0x00000001ff007424 */ /* 0x000fc600078e00ff */
[----:B------:R-:W-:Y:S02]  /*0cc0*/  LEA.HI R16, R16, R16, RZ, 0x1 ;  /* 0x0000001010107211 */ /* 0x000fe400078f08ff */
[----:B------:R-:W2:Y:S02]  /*0cd0*/  LDC.64 R2, c[0x0][0x778] ;  /* 0x0001de00ff027b82 */ /* 0x000ea40000000a00 */
[----:B----4-:R-:W-:-:S07]  /*0ce0*/  SHF.R.S32.HI R16, RZ, 0x1, R16 ;  /* 0x00000001ff107819 */ /* 0x010fce0000011410 */
.L_x_21:
[----:B------:R-:W-:-:S13]  /*0cf0*/  ISETP.GE.AND P0, PT, R4, R17, PT ;  /* 0x000000110400720c */ /* 0x000fda0003f06270 */
[----:B------:R-:W-:Y:S05]  /*0d00*/  @P0 BRA `(.L_x_17) ;  /* 0x0000000000940947 */ /* 0x000fea0003800000 */
[----:B------:R-:W-:-:S04]  /*0d10*/  SHF.L.U32 R7, R4, 0x7, RZ ;  /* 0x0000000704077819 */ /* 0x000fc800000006ff */
[----:B------:R-:W-:-:S13]  /*0d20*/  ISETP.GE.AND P0, PT, R7, R15, PT ;  /* 0x0000000f0700720c */ /* 0x000fda0003f06270 */
[----:B------:R-:W-:Y:S05]  /*0d30*/  @!P0 BRA `(.L_x_18) ;  /* 0x0000000000388947 */ /* 0x000fea0003800000 */
[----:B------:R-:W-:Y:S01]  /*0d40*/  VIADD R13, R6, 0x1 ;  /* 0x00000001060d7836 */ /* 0x000fe20000000000 */
[----:B------:R-:W-:-:S04]  /*0d50*/  MOV R6, 0xffffffff ;  /* 0xffffffff00067802 */ /* 0x000fc80000000f00 */
[----:B------:R-:W-:-:S13]  /*0d60*/  ISETP.GT.U32.AND P0, PT, R13, 0x1f, PT ;  /* 0x0000001f0d00780c */ /* 0x000fda0003f04070 */
[----:B------:R-:W-:Y:S05]  /*0d70*/  @P0 BRA `(.L_x_19) ;  /* 0x0000000000240947 */ /* 0x000fea0003800000 */
[----:B------:R-:W-:Y:S01]  /*0d80*/  ISETP.GT.AND P0, PT, R18, R7, PT ;  /* 0x000000071200720c */ /* 0x000fe20003f04270 */
[----:B------:R-:W-:-:S05]  /*0d90*/  IMAD.MOV.U32 R6, RZ, RZ, -0x1 ;  /* 0xffffffffff067424 */ /* 0x000fca00078e00ff */
[----:B------:R-:W-:-:S07]  /*0da0*/  SHF.L.U32 R6, R6, R13, RZ ;  /* 0x0000000d06067219 */ /* 0x000fce00000006ff */
[----:B------:R-:W-:-:S04]  /*0db0*/  VOTE.ANY R7, PT, P0 ;  /* 0x0000000000077806 */ /* 0x000fc800000e0100 */
[----:B------:R-:W-:-:S05]  /*0dc0*/  LOP3.LUT P0, R7, R7, RZ, R6, 0xa0, !PT ;  /* 0x000000ff07077212 */ /* 0x000fca000780a006 */
[----:B------:R-:W-:-:S05]  /*0dd0*/  VIADD R6, R7, 0xffffffff ;  /* 0xffffffff07067836 */ /* 0x000fca0000000000 */
[----:B------:R-:W-:-:S04]  /*0de0*/  LOP3.LUT R7, R7, R6, RZ, 0xc, !PT ;  /* 0x0000000607077212 */ /* 0x000fc800078e0cff */
[----:B------:R-:W4:Y:S02]  /*0df0*/  POPC R6, R7 ;  /* 0x0000000700067309 */ /* 0x000f240000000000 */
[----:B----4-:R-:W-:-:S07]  /*0e00*/  SEL R6, R6, 0xffffffff, P0 ;  /* 0xffffffff06067807 */ /* 0x010fce0000000000 */
.L_x_19:
[----:B------:R4:W3:Y:S02]  /*0e10*/  SHFL.IDX PT, R15, R18, R6, 0x1f ;  /* 0x00001f06120f7589 */ /* 0x0008e400000e0000 */
.L_x_18:
[----:B------:R-:W5:Y:S01]  /*0e20*/  S2R R13, SR_CgaCtaId ;  /* 0x00000000000d7919 */ /* 0x000f620000008800 */
[----:B------:R-:W-:Y:S01]  /*0e30*/  MOV R14, 0x400 ;  /* 0x00000400000e7802 */ /* 0x000fe20000000f00 */
[----:B------:R-:W-:-:S03]  /*0e40*/  IMAD.U32 R21, R0, -0x80000000, RZ ;  /* 0x8000000000157824 */ /* 0x000fc600078e00ff */
[----:B-----5:R-:W-:-:S05]  /*0e50*/  LEA R13, R13, R14, 0x18 ;  /* 0x0000000e0d0d7211 */ /* 0x020fca00078ec0ff */
[----:B------:R-:W-:-:S04]  /*0e60*/  IMAD R14, R10, 0x8, R13 ;  /* 0x000000080a0e7824 */ /* 0x000fc800078e020d */
[----:B------:R-:W5:Y:S02]  /*0e70*/  SYNCS.PHASECHK.TRANS64.TRYWAIT P0, [R14+URZ+0x50], R21 ;  /* 0x000050150e0075a7 */ /* 0x000f6400080011ff */
[----:B-----5:R-:W-:Y:S05]  /*0e80*/  @!P0 BRA `(.L_x_20) ;  /* 0x0000004000448947 */ /* 0x020fea0003800000 */
.L_x_70:
[----:B------:R-:W-:Y:S01]  /*0e90*/  ELECT P0, URZ, PT ;  /* 0x0000000000ff782f */ /* 0x000fe20003800000 */
[----:B------:R-:W-:-:S12]  /*0ea0*/  IMAD.MOV.U32 R7, RZ, RZ, 0x1 ;  /* 0x00000001ff077424 */ /* 0x000fd800078e00ff */
[C---:B------:R-:W-:Y:S02]  /*0eb0*/  @P0 IMAD R13, R10.reuse, 0x10, R13 ;  /* 0x000000100a0d0824 */ /* 0x040fe400078e020d */
[----:B------:R-:W-:-:S03]  /*0ec0*/  VIADD R10, R10, 0x1 ;  /* 0x000000010a0a7836 */ /* 0x000fc60000000000 */
[----:B------:R4:W-:Y:S02]  /*0ed0*/  @P0 STS.128 [R13+0x2c810], R4 ;  /* 0x02c810040d000388 */ /* 0x0009e40000000c00 */
[----:B------:R-:W-:Y:S01]  /*0ee0*/  ISETP.NE.AND P0, PT, R10, 0x2, PT ;  /* 0x000000020a00780c */ /* 0x000fe20003f05270 */
[----:B------:R5:W-:Y:S06]  /*0ef0*/  MEMBAR.ALL.CTA ;  /* 0x0000000000007992 */ /* 0x000bec0000008000 */
[----:B-----5:R-:W5:Y:S01]  /*0f00*/  FENCE.VIEW.ASYNC.S ;  /* 0x00000000000073c6 */ /* 0x020f620000000000 */
[----:B----4-:R-:W-:-:S02]  /*0f10*/  SEL R21, RZ, 0x1, P0 ;  /* 0x00000001ff157807 */ /* 0x010fc40000000000 */
[----:B------:R-:W-:Y:S02]  /*0f20*/  SEL R10, R10, RZ, P0 ;  /* 0x000000ff0a0a7207 */ /* 0x000fe40000000000 */
[----:B------:R-:W-:Y:S01]  /*0f30*/  LOP3.LUT R0, R0, R21, RZ, 0x3c, !PT ;  /* 0x0000001500007212 */ /* 0x000fe200078e3cff */
[----:B-----5:R-:W-:Y:S06]  /*0f40*/  BAR.SYNC.DEFER_BLOCKING 0x4, 0x20 ;  /* 0x0100800000007b1d */ /* 0x020fec0000010000 */
[----:B------:R4:W-:Y:S02]  /*0f50*/  SYNCS.ARRIVE.TRANS64.ART0 RZ, [R14+URZ+0x40], R7 ;  /* 0x000040070eff79a7 */ /* 0x0009e400085000ff */
.L_x_17:
[----:B------:R-:W-:-:S04]  /*0f60*/  IMAD.IADD R19, R16, 0x1, R19 ;  /* 0x0000000110137824 */ /* 0x000fc800078e0213 */
[C---:B---3--:R-:W-:Y:S01]  /*0f70*/  IMAD.HI.U32 R5, R19.reuse, R9, RZ ;  /* 0x0000000913057227 */ /* 0x048fe200078e00ff */
[----:B------:R-:W-:-:S04]  /*0f80*/  ISETP.GE.AND P0, PT, R19, 0x100, PT ;  /* 0x000001001300780c */ /* 0x000fc80003f06270 */
[----:B------:R-:W-:-:S04]  /*0f90*/  IADD3 R4, PT, PT, R19, -R5, RZ ;  /* 0x8000000513047210 */ /* 0x000fc80007ffe0ff */
[----:B------:R-:W-:-:S05]  /*0fa0*/  SHF.R.U32.HI R4, RZ, UR8, R4 ;  /* 0x00000008ff047c19 */ /* 0x000fca0008011604 */
[----:B------:R-:W-:-:S05]  /*0fb0*/  IMAD.IADD R4, R5, 0x1, R4 ;  /* 0x0000000105047824 */ /* 0x000fca00078e0204 */
[----:B----4-:R-:W-:-:S04]  /*0fc0*/  SHF.R.U32.HI R14, RZ, UR10, R4 ;  /* 0x0000000aff0e7c19 */ /* 0x010fc80008011604 */
[----:B------:R-:W-:-:S05]  /*0fd0*/  IADD3 R14, PT, PT, -R14, RZ, RZ ;  /* 0x000000ff0e0e7210 */ /* 0x000fca0007ffe1ff */
[----:B------:R-:W-:-:S04]  /*0fe0*/  IMAD R14, R8, R14, R19 ;  /* 0x0000000e080e7224 */ /* 0x000fc800078e0213 */
[----:B--2---:R-:W-:-:S04]  /*0ff0*/  IMAD.HI.U32 R5, R14, R3, RZ ;  /* 0x000000030e057227 */ /* 0x004fc800078e00ff */
[----:B------:R-:W-:-:S05]  /*1000*/  IMAD.IADD R4, R14, 0x1, -R5 ;  /* 0x000000010e047824 */ /* 0x000fca00078e0a05 */
[----:B------:R-:W-:-:S04]  /*1010*/  SHF.R.U32.HI R4, RZ, UR7, R4 ;  /* 0x00000007ff047c19 */ /* 0x000fc80008011604 */
[----:B------:R-:W-:-:S04]  /*1020*/  IADD3 R5, PT, PT, R5, R4, RZ ;  /* 0x0000000405057210 */ /* 0x000fc80007ffe0ff */
[----:B------:R-:W-:-:S05]  /*1030*/  SHF.R.U32.HI R5, RZ, UR11, R5 ;  /* 0x0000000bff057c19 */ /* 0x000fca0008011605 */
[----:B------:R-:W-:-:S04]  /*1040*/  IMAD.HI.U32 R7, R5, R12, RZ ;  /* 0x0000000c05077227 */ /* 0x000fc800078e00ff */
[----:B------:R-:W-:-:S05]  /*1050*/  IMAD.IADD R4, R5, 0x1, -R7 ;  /* 0x0000000105047824 */ /* 0x000fca00078e0a07 */
[----:B------:R-:W-:-:S04]  /*1060*/  SHF.R.U32.HI R4, RZ, UR13, R4 ;  /* 0x0000000dff047c19 */ /* 0x000fc80008011604 */
[----:B------:R-:W-:-:S04]  /*1070*/  IADD3 R4, PT, PT, R7, R4, RZ ;  /* 0x0000000407047210 */ /* 0x000fc80007ffe0ff */
[----:B------:R-:W-:-:S05]  /*1080*/  SHF.R.U32.HI R4, RZ, UR12, R4 ;  /* 0x0000000cff047c19 */ /* 0x000fca0008011604 */
[----:B------:R-:W-:-:S04]  /*1090*/  IMAD.MOV R4, RZ, RZ, -R4 ;  /* 0x000000ffff047224 */ /* 0x000fc800078e0a04 */
[----:B-1----:R-:W-:Y:S01]  /*10a0*/  IMAD R4, R11, R4, R5 ;  /* 0x000000040b047224 */ /* 0x002fe200078e0205 */
[----:B------:R-:W-:-:S03]  /*10b0*/  IADD3 R5, PT, PT, -R5, RZ, RZ ;  /* 0x000000ff05057210 */ /* 0x000fc60007ffe1ff */
[----:B------:R-:W-:Y:S02]  /*10c0*/  IMAD.IADD R4, R4, 0x1, R4 ;  /* 0x0000000104047824 */ /* 0x000fe400078e0204 */
[----:B------:R-:W-:-:S03]  /*10d0*/  IMAD R5, R2, R5, R14 ;  /* 0x0000000502057224 */ /* 0x000fc600078e020e */
[----:B------:R-:W-:Y:S01]  /*10e0*/  LOP3.LUT R4, R4, UR16, RZ, 0xfc, !PT ;  /* 0x0000001004047c12 */ /* 0x000fe2000f8efcff */
[----:B------:R-:W-:Y:S06]  /*10f0*/  @!P0 BRA `(.L_x_21) ;  /* 0xfffffff800fc8947 */ /* 0x000fec000383ffff */
.L_x_16:
[----:B------:R-:W3:Y:S01]  /*1100*/  S2UR UR32, SR_CgaCtaId ;  /* 0x00000000002079c3 */ /* 0x000ee20000008800 */
[----:B------:R-:W-:Y:S01]  /*1110*/  UMOV UR4, 0x400 ;  /* 0x0000040000047882 */ /* 0x000fe20000000000 */
[----:B------:R-:W-:Y:S01]  /*1120*/  IMAD.U32 R6, R0, -0x80000000, RZ ;  /* 0x8000000000067824 */ /* 0x000fe200078e00ff */
[C---:B------:R-:W-:Y:S01]  /*1130*/  ISETP.NE.AND P0, PT, R10.reuse, 0x1, PT ;  /* 0x000000010a00780c */ /* 0x040fe20003f05270 */
[----:B------:R-:W-:-:S05]  /*1140*/  VIADD R3, R10, 0x2 ;  /* 0x000000020a037836 */ /* 0x000fca0000000000 */
[----:B------:R-:W-:Y:S01]  /*1150*/  SEL R3, R3, 0x1, P0 ;  /* 0x0000000103037807 */ /* 0x000fe20000000000 */
[----:B---3--:R-:W-:-:S06]  /*1160*/  ULEA UR4, UR32, UR4, 0x18 ;  /* 0x0000000420047291 */ /* 0x008fcc000f8ec0ff */
[----:B--2---:R-:W-:-:S04]  /*1170*/  LEA R2, R10, UR4, 0x3 ;  /* 0x000000040a027c11 */ /* 0x004fc8000f8e18ff */
[----:B------:R-:W2:Y:S02]  /*1180*/  SYNCS.PHASECHK.TRANS64.TRYWAIT P1, [R2+URZ+0x50], R6 ;  /* 0x00005006020075a7 */ /* 0x000ea400080211ff */
[----:B--2---:R-:W-:Y:S05]  /*1190*/  @!P1 BRA `(.L_x_22) ;  /* 0x0000003c00989947 */ /* 0x004fea0003800000 */
.L_x_72:
[----:B------:R-:W-:Y:S02]  /*11a0*/  ELECT P2, URZ, PT ;  /* 0x0000000000ff782f */ /* 0x000fe40003840000 */
[C---:B------:R-:W-:Y:S01]  /*11b0*/  ISETP.NE.AND P0, PT, R3.reuse, 0x2, PT ;  /* 0x000000020300780c */ /* 0x040fe20003f05270 */
[----:B--2---:R-:W-:Y:S02]  /*11c0*/  IMAD.MOV.U32 R7, RZ, RZ, RZ ;  /* 0x000000ffff077224 */ /* 0x004fe400078e00ff */
[----:B------:R-:W-:Y:S01]  /*11d0*/  IMAD.MOV.U32 R11, RZ, RZ, 0x1 ;  /* 0x00000001ff0b7424 */ /* 0x000fe200078e00ff */
[----:B------:R-:W-:Y:S02]  /*11e0*/  ISETP.EQ.XOR P1, PT, R10, 0x1, !P0 ;  /* 0x000000010a00780c */ /* 0x000fe40004722a70 */
[----:B------:R-:W-:Y:S02]  /*11f0*/  SEL R3, R3, RZ, P0 ;  /* 0x000000ff03037207 */ /* 0x000fe40000000000 */
[----:B------:R-:W-:-:S02]  /*1200*/  SEL R9, RZ, 0x1, !P1 ;  /* 0x00000001ff097807 */ /* 0x000fc40004800000 */
[----:B------:R-:W-:Y:S02]  /*1210*/  LEA R3, R3, UR4, 0x3 ;  /* 0x0000000403037c11 */ /* 0x000fe4000f8e18ff */
[----:B------:R-:W-:Y:S01]  /*1220*/  @P2 LEA R10, R10, UR4, 0x4 ;  /* 0x000000040a0a2c11 */ /* 0x000fe2000f8e20ff */
[----:B------:R-:W-:Y:S01]  /*1230*/  @P2 IMAD.MOV.U32 R6, RZ, RZ, -0x1 ;  /* 0xffffffffff062424 */ /* 0x000fe200078e00ff */
[----:B------:R-:W-:-:S04]  /*1240*/  LOP3.LUT R9, R0, R9, RZ, 0x3c, !PT ;  /* 0x0000000900097212 */ /* 0x000fc800078e3cff */
[----:B------:R2:W-:Y:S01]  /*1250*/  @P2 STS.128 [R10+0x2c810], R4 ;  /* 0x02c810040a002388 */ /* 0x0005e20000000c00 */
[----:B------:R-:W-:Y:S01]  /*1260*/  IMAD.U32 R8, R9, -0x80000000, RZ ;  /* 0x8000000009087824 */ /* 0x000fe200078e00ff */
[----:B------:R3:W-:Y:S06]  /*1270*/  MEMBAR.ALL.CTA ;  /* 0x0000000000007992 */ /* 0x0007ec0000008000 */
[----:B---3--:R-:W3:Y:S02]  /*1280*/  FENCE.VIEW.ASYNC.S ;  /* 0x00000000000073c6 */ /* 0x008ee40000000000 */
[----:B---3--:R-:W-:Y:S06]  /*1290*/  BAR.SYNC.DEFER_BLOCKING 0x4, 0x20 ;  /* 0x0100800000007b1d */ /* 0x008fec0000010000 */
[----:B------:R2:W-:Y:S01]  /*12a0*/  SYNCS.ARRIVE.TRANS64.ART0 RZ, [R2+URZ+0x40], R11 ;  /* 0x0000400b02ff79a7 */ /* 0x0005e200085000ff */
[----:B------:R-:W3:Y:S02]  /*12b0*/  SYNCS.PHASECHK.TRANS64.TRYWAIT P0, [R3+URZ+0x50], R8 ;  /* 0x00005008030075a7 */ /* 0x000ee400080011ff */
[----:B--23--:R-:W-:Y:S05]  /*12c0*/  @!P0 BRA `(.L_x_23) ;  /* 0x0000003c00648947 */ /* 0x00cfea0003800000 */
.L_x_15:
[----:B------:R-:W-:-:S13]  /*12d0*/  ISETP.NE.AND P0, PT, R70, 0x5, PT ;  /* 0x000000054600780c */ /* 0x000fda0003f05270 */
[----:B------:R-:W-:Y:S05]  /*12e0*/  @P0 BRA `(.L_x_24) ;  /* 0x0000000400f40947 */ /* 0x000fea0003800000 */
[----:B------:R-:W-:Y:S02]  /*12f0*/  UMOV UR4, 0x400 ;  /* 0x0000040000047882 */ /* 0x000fe40000000000 */
[----:B------:R-:W-:-:S09]  /*1300*/  ULEA UR32, UR32, UR4, 0x18 ;  /* 0x0000000420207291 */ /* 0x000fd2000f8ec0ff */
[----:B------:R-:W3:Y:S02]  /*1310*/  SYNCS.PHASECHK.TRANS64.TRYWAIT P0, [UR32+0x40], RZ ;  /* 0x000040ffff0075a7 */ /* 0x000ee40008001120 */
[----:B---3--:R-:W-:Y:S05]  /*1320*/  @!P0 BRA `(.L_x_25) ;  /* 0x0000003c00648947 */ /* 0x008fea0003800000 */
.L_x_75:
[----:B------:R-:W4:Y:S01]  /*1330*/  LDS.128 R4, [UR32+0x2c810] ;  /* 0x02c81020ff047984 */ /* 0x000f220008000c00 */
[----:B---3--:R-:W-:Y:S01]  /*1340*/  HFMA2 R0, -RZ, RZ, 0, 5.9604644775390625e-08 ;  /* 0x00000001ff007431 */ /* 0x008fe200000001ff */
[----:B------:R-:W-:Y:S01]  /*1350*/  UMOV UR35, 0x1 ;  /* 0x0000000100237882 */ /* 0x000fe20000000000 */
[----:B------:R-:W-:Y:S01]  /*1360*/  UMOV UR34, URZ ;  /* 0x000000ff00227c82 */ /* 0x000fe20008000000 */
[----:B------:R3:W-:Y:S06]  /*1370*/  MEMBAR.ALL.CTA ;  /* 0x0000000000007992 */ /* 0x0007ec0000008000 */
[----:B---3--:R-:W3:Y:S02]  /*1380*/  FENCE.VIEW.ASYNC.S ;  /* 0x00000000000073c6 */ /* 0x008ee40000000000 */
[----:B---3--:R3:W-:Y:S01]  /*1390*/  SYNCS.ARRIVE.TRANS64.ART0 RZ, [UR32+0x50], R0 ;  /* 0x00005000ffff79a7 */ /* 0x0087e20008500020 */
[----:B----4-:R-:W-:-:S13]  /*13a0*/  ISETP.NE.AND P0, PT, R7, 0x1, PT ;  /* 0x000000010700780c */ /* 0x010fda0003f05270 */
[----:B---3--:R-:W-:Y:S05]  /*13b0*/  @P0 BRA `(.L_x_26) ;  /* 0x0000000400800947 */ /* 0x008fea0003800000 */
[----:B------:R-:W3:Y:S01]  /*13c0*/  LDCU.64 UR4, c[0x0][0x348] ;  /* 0x00006900ff0477ac */ /* 0x000ee20008000a00 */
[----:B------:R-:W-:Y:S01]  /*13d0*/  R2UR UR12, R5 ;  /* 0x00000000050c72ca */ /* 0x000fe200000e0000 */
[----:B------:R-:W-:Y:S01]  /*13e0*/  IMAD.MOV.U32 R8, RZ, RZ, 0x1 ;  /* 0x00000001ff087424 */ /* 0x000fe200078e00ff */
[----:B------:R-:W-:Y:S01]  /*13f0*/  R2UR UR20, R4 ;  /* 0x00000000041472ca */ /* 0x000fe200000e0000 */
[----:B------:R-:W-:Y:S01]  /*1400*/  IMAD.MOV.U32 R2, RZ, RZ, RZ ;  /* 0x000000ffff027224 */ /* 0x000fe200078e00ff */
[----:B------:R-:W-:Y:S01]  /*1410*/  R2UR UR28, R6 ;  /* 0x00000000061c72ca */ /* 0x000fe200000e0000 */
[----:B------:R-:W-:Y:S01]  /*1420*/  UMOV UR35, 0x1 ;  /* 0x0000000100237882 */ /* 0x000fe20000000000 */
[----:B------:R-:W-:Y:S01]  /*1430*/  UMOV UR34, URZ ;  /* 0x000000ff00227c82 */ /* 0x000fe20008000000 */
[----:B------:R-:W-:Y:S01]  /*1440*/  UMOV UR18, URZ ;  /* 0x000000ff00127c82 */ /* 0x000fe20008000000 */
[----:B------:R-:W-:Y:S01]  /*1450*/  UMOV UR10, URZ ;  /* 0x000000ff000a7c82 */ /* 0x000fe20008000000 */
[----:B---3--:R-:W-:-:S02]  /*1460*/  UIADD3 UR42, UP3, UPT, UR4, 0x40, URZ ;  /* 0x00000040042a7890 */ /* 0x008fc4000ff7e0ff */
[----:B------:R-:W-:Y:S02]  /*1470*/  UIADD3 UR40, UP2, UPT, UR4, 0xc0, URZ ;  /* 0x000000c004287890 */ /* 0x000fe4000ff5e0ff */
[----:B------:R-:W-:Y:S02]  /*1480*/  UIADD3 UR38, UP1, UPT, UR4, 0x140, URZ ;  /* 0x0000014004267890 */ /* 0x000fe4000ff3e0ff */
[----:B------:R-:W-:Y:S02]  /*1490*/  UIADD3 UR36, UP0, UPT, UR4, 0x1c0, URZ ;  /* 0x000001c004247890 */ /* 0x000fe4000ff1e0ff */
[----:B------:R-:W-:Y:S02]  /*14a0*/  UIADD3.X UR43, UPT, UPT, URZ, UR5, URZ, UP3, !UPT ;  /* 0x00000005ff2b7290 */ /* 0x000fe40009ffe4ff */
[----:B------:R-:W-:Y:S02]  /*14b0*/  UIADD3.X UR41, UPT, UPT, URZ, UR5, URZ, UP2, !UPT ;  /* 0x00000005ff297290 */ /* 0x000fe400097fe4ff */
[----:B------:R-:W-:-:S02]  /*14c0*/  UIADD3.X UR39, UPT, UPT, URZ, UR5, URZ, UP1, !UPT ;  /* 0x00000005ff277290 */ /* 0x000fc40008ffe4ff */
[----:B------:R-:W-:-:S12]  /*14d0*/  UIADD3.X UR37, UPT, UPT, URZ, UR5, URZ, UP0, !UPT ;  /* 0x00000005ff257290 */ /* 0x000fd800087fe4ff */
.L_x_31:
[----:B------:R-:W-:Y:S01]  /*14e0*/  USHF.L.U32 UR4, UR35, 0x1f, URZ ;  /* 0x0000001f23047899 */ /* 0x000fe200080006ff */
[----:B------:R-:W-:Y:S01]  /*14f0*/  HFMA2 R4, -RZ, RZ, 0, -16 ;  /* 0x0000cc00ff047431 */ /* 0x000fe200000001ff */
[----:B------:R-:W-:Y:S02]  /*1500*/  ULEA UR5, UR34, UR32, 0x3 ;  /* 0x0000002022057291 */ /* 0x000fe4000f8e18ff */
[----:B------:R-:W-:Y:S02]  /*1510*/  ULEA UR27, UR12, UR15, 0x1 ;  /* 0x0000000f0c1b7291 */ /* 0x000fe4000f8e08ff */
[----:B--2---:R-:W-:Y:S01]  /*1520*/  MOV R3, UR4 ;  /* 0x0000000400037c02 */ /* 0x004fe20008000f00 */
[----:B------:R-:W-:Y:S02]  /*1530*/  USHF.L.U32 UR7, UR20, 0x7, URZ ;  /* 0x0000000714077899 */ /* 0x000fe400080006ff */
[----:B------:R-:W-:Y:S02]  /*1540*/  UIADD3 UR12, UPT, UPT, UR15, UR12, UR12 ;  /* 0x0000000c0f0c7290 */ /* 0x000fe4000fffe00c */
[----:B------:R2:W3:Y:S01]  /*1550*/  SYNCS.PHASECHK.TRANS64.TRYWAIT P2, [UR5+0x18], R3 ;  /* 0x00001803ff0075a7 */ /* 0x0004e20008041105 */
[----:B------:R-:W-:Y:S01]  /*1560*/  USHF.L.U32 UR27, UR27, 0x7, URZ ;  /* 0x000000071b1b7899 */ /* 0x000fe200080006ff */
[----:B------:R-:W-:-:S11]  /*1570*/  UMOV UR33, URZ ;  /* 0x000000ff00217c82 */ /* 0x000fd60008000000 */
.L_x_29:
[----:B----4-:R-:W-:Y:S02]  /*1580*/  UIADD3 UR9, UPT, UPT, UR34, 0x1, URZ ;  /* 0x0000000122097890 */ /* 0x010fe4000fffe0ff */
[----:B------:R-:W-:Y:S02]  /*1590*/  USHF.L.U32 UR4, UR34, 0xf, URZ ;  /* 0x0000000f22047899 */ /* 0x000fe400080006ff */
[----:B------:R-:W-:Y:S02]  /*15a0*/  USHF.L.U32 UR24, UR34, 0x10, URZ ;  /* 0x0000001022187899 */ /* 0x000fe400080006ff */
[----:B------:R-:W-:Y:S02]  /*15b0*/  USHF.L.U32 UR6, UR33, 0x8, URZ ;  /* 0x0000000821067899 */ /* 0x000fe400080006ff */
[----:B------:R-:W-:Y:S02]  /*15c0*/  ULEA UR5, UR34, UR32, 0x3 ;  /* 0x0000002022057291 */ /* 0x000fe4000f8e18ff */
[----:B------:R-:W-:-:S02]  /*15d0*/  UISETP.NE.AND UP0, UPT, UR9, 0x3, UPT ;  /* 0x000000030900788c */ /* 0x000fc4000bf05270 */
[----:B------:R-:W-:Y:S02]  /*15e0*/  ULEA UR16, UR34, UR32, 0xa ;  /* 0x0000002022107291 */ /* 0x000fe4000f8e50ff */
[----:B------:R-:W-:Y:S02]  /*15f0*/  ULEA UR8, UR34, UR15, 0x1 ;  /* 0x0000000f22087291 */ /* 0x000fe4000f8e08ff */
[----:B------:R-:W-:Y:S02]  /*1600*/  ULEA.HI.SX32 UR4, UR4, UR32, 0x1f ;  /* 0x0000002004047291 */ /* 0x000fe4000f8ffaff */
[----:B------:R-:W-:Y:S02]  /*1610*/  USHF.R.S32.HI UR24, URZ, 0x1, UR24 ;  /* 0x00000001ff187899 */ /* 0x000fe40008011418 */
[----:B------:R-:W-:Y:S02]  /*1620*/  USEL UR34, UR9, URZ, UP0 ;  /* 0x000000ff09227287 */ /* 0x000fe40008000000 */
[----:B------:R-:W-:Y:S01]  /*1630*/  USEL UR11, URZ, 0x1, UP0 ;  /* 0x00000001ff0b7887 */ /* 0x000fe20008000000 */
[----:B------:R-:W-:Y:S01]  /*1640*/  UMOV UR29, 0x30000 ;  /* 0x00030000001d7882 */ /* 0x000fe20000000000 */
[----:B------:R-:W-:-:S02]  /*1650*/  UIADD3 UR19, UPT, UPT, UR33, UR33, URZ ;  /* 0x0000002121137290 */ /* 0x000fc4000fffe0ff */
[----:B------:R-:W-:Y:S02]  /*1660*/  ULEA UR8, UR8, UR32, 0xa ;  /* 0x0000002008087291 */ /* 0x000fe4000f8e50ff */
[----:B------:R-:W-:Y:S02]  /*1670*/  UIADD3 UR16, UPT, UPT, UR16, 0x2a400, URZ ;  /* 0x0002a40010107890 */ /* 0x000fe4000fffe0ff */
[----:B------:R-:W-:Y:S02]  /*1680*/  ULEA UR24, UR15, UR24, 0xe ;  /* 0x000000180f187291 */ /* 0x000fe4000f8e70ff */
[----:B------:R-:W-:Y:S02]  /*1690*/  UIADD3 UR4, UPT, UPT, UR4, 0x6400, URZ ;  /* 0x0000640004047890 */ /* 0x000fe4000fffe0ff */
[----:B------:R-:W-:Y:S01]  /*16a0*/  UISETP.GT.U32.AND UP0, UPT, UR33, 0xe, UPT ;  /* 0x0000000e2100788c */ /* 0x000fe2000bf04070 */
[----:B------:R-:W-:Y:S01]  /*16b0*/  UMOV UR13, UR28 ;  /* 0x0000001c000d7c82 */ /* 0x000fe20008000000 */
[----:B------:R-:W-:Y:S01]  /*16c0*/  UMOV UR25, UR5 ;  /* 0x0000000500197c82 */ /* 0x000fe20008000000 */
[----:B------:R-:W-:Y:S01]  /*16d0*/  UMOV UR26, UR6 ;  /* 0x00000006001a7c82 */ /* 0x000fe20008000000 */
[----:B------:R-:W-:Y:S01]  /*16e0*/  UMOV UR17, UR5 ;  /* 0x0000000500117c82 */ /* 0x000fe20008000000 */
[----:B------:R-:W-:Y:S01]  /*16f0*/  UMOV UR9, UR5 ;  /* 0x0000000500097c82 */ /* 0x000fe20008000000 */
[----:B--23--:R-:W-:Y:S05]  /*1700*/  @P2 BRA `(.L_x_27) ;  /* 0x0000000000102947 */ /* 0x00cfea0003800000 */
[----:B------:R-:W-:-:S06]  /*1710*/  USHF.L.U32 UR30, UR35, 0x1f, URZ ;  /* 0x0000001f231e7899 */ /* 0x000fcc00080006ff */
[----:B--2---:R-:W-:-:S04]  /*1720*/  MOV R3, UR30 ;  /* 0x0000001e00037c02 */ /* 0x004fc80008000f00 */
[----:B------:R-:W2:Y:S02]  /*1730*/  SYNCS.PHASECHK.TRANS64.TRYWAIT P0, [UR5+0x18], R3 ;  /* 0x00001803ff0075a7 */ /* 0x000ea40008001105 */
[----:B--2---:R-:W-:Y:S05]  /*1740*/  @!P0 BRA `(.L_x_28) ;  /* 0x0000003800748947 */ /* 0x004fea0003800000 */
.L_x_27:
[----:B------:R-:W-:Y:S02]  /*1750*/  ELECT P1, URZ, PT ;  /* 0x0000000000ff782f */ /* 0x000fe40003820000 */
[----:B------:R-:W-:Y:S01]  /*1760*/  PLOP3.LUT P0, PT, PT, PT, UP0, 0x80, 0x8 ;  /* 0x000000000008781c */ /* 0x000fe20003f0f008 */
[----:B------:R-:W-:Y:S01]  /*1770*/  UIADD3 UR24, UPT, UPT, UR32, UR24, URZ ;  /* 0x0000001820187290 */ /* 0x000fe2000fffe0ff */
[----:B------:R-:W-:Y:S01]  /*1780*/  PLOP3.LUT P2, PT, PT, PT, PT, 0x80, 0x8 ;  /* 0x000000000008781c */ /* 0x000fe20003f4f070 */
[----:B------:R-:W-:Y:S02]  /*1790*/  ULOP3.LUT UR35, UR35, UR11, URZ, 0x3c, !UPT ;  /* 0x0000000b23237292 */ /* 0x000fe4000f8e3cff */
[----:B------:R-:W-:Y:S02]  /*17a0*/  UIADD3 UR24, UPT, UPT, UR24, 0x12400, URZ ;  /* 0x0001240018187890 */ /* 0x000fe4000fffe0ff */
[----:B------:R-:W-:Y:S02]  /*17b0*/  UIADD3 UR8, UPT, UPT, UR8, 0x2b000, URZ ;  /* 0x0002b00008087890 */ /* 0x000fe4000fffe0ff */
[----:B------:R-:W-:-:S02]  /*17c0*/  @!UP0 USHF.L.U32 UR30, UR35, 0x1f, URZ ;  /* 0x0000001f231e8899 */ /* 0x000fc400080006ff */
[----:B------:R-:W-:Y:S01]  /*17d0*/  @!UP0 ULEA UR31, UR34, UR32, 0x3 ;  /* 0x00000020221f8291 */ /* 0x000fe2000f8e18ff */
[----:B------:R4:W-:Y:S01]  /*17e0*/  @P1 SYNCS.ARRIVE.TRANS64 RZ, [UR5], R4 ;  /* 0x00000004ffff19a7 */ /* 0x0009e20008000005 */
[----:B------:R4:W-:Y:S01]  /*17f0*/  UTMALDG.2D [UR4], [UR42], desc[URZ] ;  /* 0x0000ff042a0075b4 */ /* 0x0009e20008009000 */
[----:B------:R-:W-:Y:S01]  /*1800*/  UMOV UR11, UR19 ;  /* 0x00000013000b7c82 */ /* 0x000fe20008000000 */
[----:B--2---:R-:W-:Y:S01]  /*1810*/  IMAD.U32 R3, RZ, RZ, UR30 ;  /* 0x0000001eff037e24 */ /* 0x004fe2000f8e00ff */
[----:B------:R-:W-:-:S04]  /*1820*/  UIADD3 UR33, UPT, UPT, UR33, 0x1, URZ ;  /* 0x0000000121217890 */ /* 0x000fc8000fffe0ff */
[----:B------:R-:W-:Y:S01]  /*1830*/  UISETP.NE.AND UP0, UPT, UR33, 0x10, UPT ;  /* 0x000000102100788c */ /* 0x000fe2000bf05270 */
[----:B------:R4:W-:Y:S01]  /*1840*/  UTMALDG.3D.MULTICAST [UR24], [UR40], UR29, desc[URZ] ;  /* 0x0000ff18280073b4 */ /* 0x0009e2000801181d */
[----:B------:R4:W-:Y:S01]  /*1850*/  UTMALDG.3D [UR16], [UR38], desc[URZ] ;  /* 0x0000ff10260075b4 */ /* 0x0009e20008011000 */
[----:B------:R4:W-:Y:S01]  /*1860*/  UTMALDG.4D.MULTICAST [UR8], [UR36], UR29, desc[URZ] ;  /* 0x0000ff08240073b4 */ /* 0x0009e2000801981d */
[----:B------:R4:W2:Y:S05]  /*1870*/  @!P0 SYNCS.PHASECHK.TRANS64.TRYWAIT P2, [UR31+0x18], R3 ;  /* 0x00001803ff0085a7 */ /* 0x0008aa000804111f */
[----:B------:R-:W-:Y:S05]  /*1880*/  BRA.U UP0, `(.L_x_29) ;  /* 0xfffffffd003c7547 */ /* 0x000fea000b83ffff */
[----:B----4-:R-:W-:Y:S02]  /*1890*/  LEA R3, R8, UR32, 0x3 ;  /* 0x0000002008037c11 */ /* 0x010fe4000f8e18ff */
[----:B------:R-:W-:-:S04]  /*18a0*/  SHF.L.U32 R4, R2, 0x1f, RZ ;  /* 0x0000001f02047819 */ /* 0x000fc800000006ff */
[----:B------:R-:W3:Y:S02]  /*18b0*/  SYNCS.PHASECHK.TRANS64.TRYWAIT P0, [R3+URZ+0x40], R4 ;  /* 0x00004004030075a7 */ /* 0x000ee400080011ff */
[----:B---3--:R-:W-:Y:S05]  /*18c0*/  @!P0 BRA `(.L_x_30) ;  /* 0x0000003800348947 */ /* 0x008fea0003800000 */
.L_x_78:
[C---:B------:R-:W-:Y:S01]  /*18d0*/  LEA R4, R8.reuse, UR32, 0x4 ;  /* 0x0000002008047c11 */ /* 0x040fe2000f8e20ff */
[----:B------:R-:W-:-:S05]  /*18e0*/  VIADD R8, R8, 0x1 ;  /* 0x0000000108087836 */ /* 0x000fca0000000000 */
[----:B---3--:R-:W3:Y:S01]  /*18f0*/  LDS.128 R4, [R4+0x2c810] ;  /* 0x02c8100004047984 */ /* 0x008ee20000000c00 */
[C---:B------:R-:W-:Y:S01]  /*1900*/  ISETP.NE.AND P1, PT, R8.reuse, 0x2, PT ;  /* 0x000000020800780c */ /* 0x040fe20003f25270 */
[----:B------:R4:W-:Y:S06]  /*1910*/  MEMBAR.ALL.CTA ;  /* 0x0000000000007992 */ /* 0x0009ec0000008000 */
[----:B----4-:R-:W4:Y:S01]  /*1920*/  FENCE.VIEW.ASYNC.S ;  /* 0x00000000000073c6 */ /* 0x010f220000000000 */
[----:B------:R-:W-:Y:S01]  /*1930*/  SEL R8, R8, RZ, P1 ;  /* 0x000000ff08087207 */ /* 0x000fe20000800000 */
[----:B----4-:R4:W-:Y:S01]  /*1940*/  SYNCS.ARRIVE.TRANS64.ART0 RZ, [R3+URZ+0x50], R0 ;  /* 0x0000500003ff79a7 */ /* 0x0109e200085000ff */
[----:B---3--:R-:W-:-:S02]  /*1950*/  ISETP.NE.AND P0, PT, R7, 0x1, PT ;  /* 0x000000010700780c */ /* 0x008fc40003f05270 */
[----:B------:R-:W-:Y:S02]  /*1960*/  R2UR UR12, R5 ;  /* 0x00000000050c72ca */ /* 0x000fe400000e0000 */
[----:B------:R-:W-:Y:S02]  /*1970*/  R2UR UR20, R4 ;  /* 0x00000000041472ca */ /* 0x000fe400000e0000 */
[----:B------:R-:W-:Y:S02]  /*1980*/  R2UR UR28, R6 ;  /* 0x00000000061c72ca */ /* 0x000fe400000e0000 */
[----:B----4-:R-:W-:-:S04]  /*1990*/  SEL R3, RZ, 0x1, P1 ;  /* 0x00000001ff037807 */ /* 0x010fc80000800000 */
[----:B------:R-:W-:Y:S01]  /*19a0*/  LOP3.LUT R2, R2, R3, RZ, 0x3c, !PT ;  /* 0x0000000302027212 */ /* 0x000fe200078e3cff */
[----:B------:R-:W-:Y:S08]  /*19b0*/  @!P0 BRA `(.L_x_31) ;  /* 0xfffffff800c88947 */ /* 0x000ff0000383ffff */
.L_x_26:
[----:B------:R-:W-:Y:S02]  /*19c0*/  UISETP.NE.AND UP0, UPT, UR34, 0x2, UPT ;  /* 0x000000022200788c */ /* 0x000fe4000bf05270 */
[----:B------:R-:W-:-:S04]  /*19d0*/  UIADD3 UR4, UPT, UPT, UR34, 0x2, URZ ;  /* 0x0000000222047890 */ /* 0x000fc8000fffe0ff */
[----:B------:R-:W-:-:S04]  /*19e0*/  USEL UR4, UR4, 0x1, UP0 ;  /* 0x0000000104047887 */ /* 0x000fc80008000000 */
[----:B------:R-:W-:-:S04]  /*19f0*/  UISETP.NE.AND UP0, UPT, UR4, 0x3, UPT ;  /* 0x000000030400788c */ /* 0x000fc8000bf05270 */
[----:B------:R-:W-:Y:S02]  /*1a00*/  UISETP.EQ.XOR UP1, UPT, UR34, 0x2, !UP0 ;  /* 0x000000022200788c */ /* 0x000fe4000c722a70 */
[----:B------:R-:W-:Y:S02]  /*1a10*/  USEL UR4, UR4, URZ, UP0 ;  /* 0x000000ff04047287 */ /* 0x000fe40008000000 */
[----:B------:R-:W-:Y:S02]  /*1a20*/  USEL UR5, URZ, 0x1, !UP1 ;  /* 0x00000001ff057887 */ /* 0x000fe4000c800000 */
[----:B------:R-:W-:Y:S02]  /*1a30*/  ULEA UR4, UR4, UR32, 0x3 ;  /* 0x0000002004047291 */ /* 0x000fe4000f8e18ff */
[----:B------:R-:W-:-:S04]  /*1a40*/  ULOP3.LUT UR5, UR35, UR5, URZ, 0x3c, !UPT ;  /* 0x0000000523057292 */ /* 0x000fc8000f8e3cff */
[----:B------:R-:W-:-:S06]  /*1a50*/  USHF.L.U32 UR5, UR5, 0x1f, URZ ;  /* 0x0000001f05057899 */ /* 0x000fcc00080006ff */
[----:B------:R-:W-:-:S04]  /*1a60*/  MOV R0, UR5 ;  /* 0x0000000500007c02 */ /* 0x000fc80008000f00 */
[----:B------:R-:W3:Y:S02]  /*1a70*/  SYNCS.PHASECHK.TRANS64.TRYWAIT P0, [UR4+0x18], R0 ;  /* 0x00001800ff0075a7 */ /* 0x000ee40008001104 */
[----:B---3--:R-:W-:Y:S05]  /*1a80*/  @!P0 BRA `(.L_x_32) ;  /* 0x0000003400dc8947 */ /* 0x008fea0003800000 */
.L_x_80:
[----:B------:R-:W-:-:S13]  /*1a90*/  ELECT P0, URZ, PT ;  /* 0x0000000000ff782f */ /* 0x000fda0003800000 */
[----:B--2---:R-:W-:-:S04]  /*1aa0*/  @P0 MOV R0, 0xcc00 ;  /* 0x0000cc0000000802 */ /* 0x004fc80000000f00 */
[----:B------:R3:W-:Y:S03]  /*1ab0*/  @P0 SYNCS.ARRIVE.TRANS64 RZ, [UR4], R0 ;  /* 0x00000000ffff09a7 */ /* 0x0007e60008000004 */
.L_x_24:
[----:B------:R-:W-:-:S13]  /*1ac0*/  ISETP.NE.AND P0, PT, R70, 0x4, PT ;  /* 0x000000044600780c */ /* 0x000fda0003f05270 */
[----:B------:R-:W-:Y:S05]  /*1ad0*/  @P0 BRA `(.L_x_33) ;  /* 0x0000000800d80947 */ /* 0x000fea0003800000 */
[----:B------:R-:W4:Y:S08]  /*1ae0*/  S2UR UR12, SR_CgaCtaId ;  /* 0x00000000000c79c3 */ /* 0x000f300000008800 */
[----:B------:R-:W-:Y:S06]  /*1af0*/  BAR.SYNC.DEFER_BLOCKING 0x3, 0xa0 ;  /* 0x00c2800000007b1d */ /* 0x000fec0000010000 */
[----:B------:R-:W-:-:S02]  /*1b00*/  UMOV UR4, 0x400 ;  /* 0x0000040000047882 */ /* 0x000fc40000000000 */
[----:B----4-:R-:W-:-:S09]  /*1b10*/  ULEA UR12, UR12, UR4, 0x18 ;  /* 0x000000040c0c7291 */ /* 0x010fd2000f8ec0ff */
[----:B---3--:R-:W3:Y:S01]  /*1b20*/  LDS R0, [UR12+0x68] ;  /* 0x0000680cff007984 */ /* 0x008ee20008000800 */
[----:B------:R-:W4:Y:S02]  /*1b30*/  SYNCS.PHASECHK.TRANS64.TRYWAIT P0, [UR12+0x40], RZ ;  /* 0x000040ffff0075a7 */ /* 0x000f24000800110c */
[----:B---34-:R-:W-:Y:S05]  /*1b40*/  @!P0 BRA `(.L_x_34) ;  /* 0x0000003400cc8947 */ /* 0x018fea0003800000 */
.L_x_82:
[----:B--2---:R-:W2:Y:S01]  /*1b50*/  LDS R3, [UR12+0x2c81c] ;  /* 0x02c81c0cff037984 */ /* 0x004ea20008000800 */
[----:B---3--:R-:W-:Y:S01]  /*1b60*/  IMAD.MOV.U32 R2, RZ, RZ, 0x1 ;  /* 0x00000001ff027424 */ /* 0x008fe200078e00ff */
[----:B------:R-:W-:Y:S01]  /*1b70*/  R2UR UR36, R0 ;  /* 0x00000000002472ca */ /* 0x000fe200000e0000 */
[----:B------:R-:W-:Y:S01]  /*1b80*/  UMOV UR35, 0x1 ;  /* 0x0000000100237882 */ /* 0x000fe20000000000 */
[----:B------:R3:W-:Y:S06]  /*1b90*/  MEMBAR.ALL.CTA ;  /* 0x0000000000007992 */ /* 0x0007ec0000008000 */
[----:B---3--:R-:W3:Y:S02]  /*1ba0*/  FENCE.VIEW.ASYNC.S ;  /* 0x00000000000073c6 */ /* 0x008ee40000000000 */
[----:B---3--:R3:W-:Y:S01]  /*1bb0*/  SYNCS.ARRIVE.TRANS64.ART0 RZ, [UR12+0x50], R2 ;  /* 0x00005002ffff79a7 */ /* 0x0087e2000850000c */
[----:B--2---:R-:W-:-:S13]  /*1bc0*/  ISETP.NE.AND P0, PT, R3, 0x1, PT ;  /* 0x000000010300780c */ /* 0x004fda0003f05270 */
[----:B---3--:R-:W-:Y:S05]  /*1bd0*/  @P0 BRA `(.L_x_35) ;  /* 0x0000000800800947 */ /* 0x008fea0003800000 */
[----:B------:R-:W-:Y:S01]  /*1be0*/  UIADD3 UR10, UPT, UPT, UR36, 0x1d0, URZ ;  /* 0x000001d0240a7890 */ /* 0x000fe2000fffe0ff */
[----:B------:R-:W-:Y:S01]  /*1bf0*/  HFMA2 R6, -RZ, RZ, 0, 5.9604644775390625e-08 ;  /* 0x00000001ff067431 */ /* 0x000fe200000001ff */
[----:B------:R-:W-:Y:S01]  /*1c00*/  UIADD3 UR8, UPT, UPT, UR36, 0x1d4, URZ ;  /* 0x000001d424087890 */ /* 0x000fe2000fffe0ff */
[----:B------:R-:W-:Y:S01]  /*1c10*/  MOV R5, RZ ;  /* 0x000000ff00057202 */ /* 0x000fe20000000f00 */
[----:B------:R-:W-:Y:S02]  /*1c20*/  UIADD3 UR6, UPT, UPT, UR36, -0x7ffffe30, URZ ;  /* 0x800001d024067890 */ /* 0x000fe4000fffe0ff */
[----:B------:R-:W-:Y:S02]  /*1c30*/  UIADD3 UR4, UPT, UPT, UR36, -0x7ffffe2c, URZ ;  /* 0x800001d424047890 */ /* 0x000fe4000fffe0ff */
[----:B------:R-:W-:Y:S01]  /*1c40*/  UIADD3 UR13, UPT, UPT, UR12, 0x6400, URZ ;  /* 0x000064000c0d7890 */ /* 0x000fe2000fffe0ff */
[----:B------:R-:W-:Y:S01]  /*1c50*/  UMOV UR32, 0x8c02480 ;  /* 0x08c0248000207882 */ /* 0x000fe20000000000 */
[----:B------:R-:W-:-:S02]  /*1c60*/  UIADD3 UR11, UPT, UPT, UR36, 0x1e0, URZ ;  /* 0x000001e0240b7890 */ /* 0x000fc4000fffe0ff */
[----:B------:R-:W-:Y:S02]  /*1c70*/  UIADD3 UR9, UPT, UPT, UR36, 0x1e8, URZ ;  /* 0x000001e824097890 */ /* 0x000fe4000fffe0ff */
[----:B------:R-:W-:Y:S02]  /*1c80*/  UIADD3 UR7, UPT, UPT, UR36, -0x7ffffe20, URZ ;  /* 0x800001e024077890 */ /* 0x000fe4000fffe0ff */
[----:B------:R-:W-:Y:S02]  /*1c90*/  UIADD3 UR5, UPT, UPT, UR36, -0x7ffffe18, URZ ;  /* 0x800001e824057890 */ /* 0x000fe4000fffe0ff */
[----:B------:R-:W-:Y:S02]  /*1ca0*/  USHF.R.U32.HI UR31, URZ, 0x1, UR10 ;  /* 0x00000001ff1f7899 */ /* 0x000fe4000801160a */
[----:B------:R-:W-:Y:S02]  /*1cb0*/  USHF.R.U32.HI UR28, URZ, 0x1, UR6 ;  /* 0x00000001ff1c7899 */ /* 0x000fe40008011606 */
[----:B------:R-:W-:-:S02]  /*1cc0*/  USHF.R.U32.HI UR18, URZ, 0x1, UR8 ;  /* 0x00000001ff127899 */ /* 0x000fc40008011608 */
[----:B------:R-:W-:Y:S02]  /*1cd0*/  USHF.R.U32.HI UR16, URZ, 0x1, UR4 ;  /* 0x00000001ff107899 */ /* 0x000fe40008011604 */
[----:B------:R-:W-:Y:S02]  /*1ce0*/  UIADD3 UR19, UPT, UPT, UR12, 0x2b000, URZ ;  /* 0x0002b0000c137890 */ /* 0x000fe4000fffe0ff */
[----:B------:R-:W-:Y:S02]  /*1cf0*/  UIADD3 UR20, UPT, UPT, UR12, 0x2a400, URZ ;  /* 0x0002a4000c147890 */ /* 0x000fe4000fffe0ff */
[----:B------:R-:W-:Y:S02]  /*1d00*/  UIADD3 UR24, UPT, UPT, UR12, 0x12400, URZ ;  /* 0x000124000c187890 */ /* 0x000fe4000fffe0ff */
[----:B------:R-:W-:Y:S02]  /*1d10*/  ULOP3.LUT UR29, UR21, 0x3, URZ, 0xfc, !UPT ;  /* 0x00000003151d7892 */ /* 0x000fe4000f8efcff */
[----:B------:R-:W-:-:S02]  /*1d20*/  USEL UR38, URZ, 0x4000, UP6 ;  /* 0x00004000ff267887 */ /* 0x000fc4000b000000 */
[----:B------:R-:W-:Y:S02]  /*1d30*/  ULOP3.LUT UR26, UR21, 0xffff, URZ, 0xc0, !UPT ;  /* 0x0000ffff151a7892 */ /* 0x000fe4000f8ec0ff */
[----:B------:R-:W-:Y:S02]  /*1d40*/  USEL UR32, UR32, 0x8c00480, !UP5 ;  /* 0x08c0048020207887 */ /* 0x000fe4000e800000 */
[----:B------:R-:W-:Y:S02]  /*1d50*/  USHF.R.U32.HI UR21, URZ, 0x4, UR13 ;  /* 0x00000004ff157899 */ /* 0x000fe4000801160d */
[----:B------:R-:W-:Y:S02]  /*1d60*/  USHF.R.U32.HI UR30, URZ, 0x1a, UR11 ;  /* 0x0000001aff1e7899 */ /* 0x000fe4000801160b */
[----:B------:R-:W-:Y:S02]  /*1d70*/  USHF.R.U32.HI UR25, URZ, 0x1a, UR7 ;  /* 0x0000001aff197899 */ /* 0x000fe40008011607 */
[----:B------:R-:W-:-:S02]  /*1d80*/  USHF.R.U32.HI UR17, URZ, 0x1a, UR9 ;  /* 0x0000001aff117899 */ /* 0x000fc40008011609 */
[----:B------:R-:W-:Y:S02]  /*1d90*/  USHF.R.U32.HI UR13, URZ, 0x1a, UR5 ;  /* 0x0000001aff0d7899 */ /* 0x000fe40008011605 */
[----:B------:R-:W-:Y:S02]  /*1da0*/  ULOP3.LUT UR31, UR31, 0x60000000, URZ, 0xc0, !UPT ;  /* 0x600000001f1f7892 */ /* 0x000fe4000f8ec0ff */
[----:B------:R-:W-:Y:S02]  /*1db0*/  ULOP3.LUT UR28, UR28, 0x60000000, URZ, 0xc0, !UPT ;  /* 0x600000001c1c7892 */ /* 0x000fe4000f8ec0ff */
[----:B------:R-:W-:Y:S02]  /*1dc0*/  ULOP3.LUT UR18, UR18, 0x60000000, URZ, 0xc0, !UPT ;  /* 0x6000000012127892 */ /* 0x000fe4000f8ec0ff */
[----:B------:R-:W-:Y:S02]  /*1dd0*/  ULOP3.LUT UR16, UR16, 0x60000000, URZ, 0xc0, !UPT ;  /* 0x6000000010107892 */ /* 0x000fe4000f8ec0ff */
[----:B------:R-:W-:-:S02]  /*1de0*/  USHF.R.U32.HI UR19, URZ, 0x4, UR19 ;  /* 0x00000004ff137899 */ /* 0x000fc40008011613 */
[----:B------:R-:W-:Y:S02]  /*1df0*/  USHF.R.U32.HI UR20, URZ, 0x4, UR20 ;  /* 0x00000004ff147899 */ /* 0x000fe40008011614 */
[----:B------:R-:W-:Y:S02]  /*1e00*/  USHF.R.U32.HI UR24, URZ, 0x4, UR24 ;  /* 0x00000004ff187899 */ /* 0x000fe40008011618 */
[----:B------:R-:W-:Y:S02]  /*1e10*/  UIADD3 UR38, UPT, UPT, UR38, UR32, URZ ;  /* 0x0000002026267290 */ /* 0x000fe4000fffe0ff */
[----:B------:R-:W-:Y:S02]  /*1e20*/  ULOP3.LUT UR30, UR31, 0x30, UR30, 0xf8, !UPT ;  /* 0x000000301f1e7892 */ /* 0x000fe4000f8ef81e */
[----:B------:R-:W-:Y:S02]  /*1e30*/  ULOP3.LUT UR25, UR28, 0x30, UR25, 0xf8, !UPT ;  /* 0x000000301c197892 */ /* 0x000fe4000f8ef819 */
[----:B------:R-:W-:-:S02]  /*1e40*/  ULOP3.LUT UR17, UR18, 0x30, UR17, 0xf8, !UPT ;  /* 0x0000003012117892 */ /* 0x000fc4000f8ef811 */
[----:B------:R-:W-:Y:S02]  /*1e50*/  ULOP3.LUT UR13, UR16, 0x30, UR13, 0xf8, !UPT ;  /* 0x00000030100d7892 */ /* 0x000fe4000f8ef80d */
[----:B------:R-:W-:Y:S02]  /*1e60*/  ULOP3.LUT UR19, UR19, 0x3fc0, URZ, 0xc0, !UPT ;  /* 0x00003fc013137892 */ /* 0x000fe4000f8ec0ff */
[----:B------:R-:W-:Y:S02]  /*1e70*/  ULOP3.LUT UR20, UR20, 0x3fc0, URZ, 0xc0, !UPT ;  /* 0x00003fc014147892 */ /* 0x000fe4000f8ec0ff */
[----:B------:R-:W-:Y:S02]  /*1e80*/  ULOP3.LUT UR21, UR21, 0x3fc0, URZ, 0xc0, !UPT ;  /* 0x00003fc015157892 */ /* 0x000fe4000f8ec0ff */
[----:B------:R-:W-:Y:S02]  /*1e90*/  ULOP3.LUT UR24, UR24, 0x3fc0, URZ, 0xc0, !UPT ;  /* 0x00003fc018187892 */ /* 0x000fe4000f8ec0ff */
[----:B------:R-:W-:-:S02]  /*1ea0*/  ULOP3.LUT UR51, UR30, UR38, URZ, 0xfc, !UPT ;  /* 0x000000261e337292 */ /* 0x000fc4000f8efcff */
[----:B------:R-:W-:Y:S02]  /*1eb0*/  ULOP3.LUT UR45, UR25, UR38, URZ, 0xfc, !UPT ;  /* 0x00000026192d7292 */ /* 0x000fe4000f8efcff */
[----:B------:R-:W-:Y:S02]  /*1ec0*/  ULOP3.LUT UR41, UR17, UR38, URZ, 0xfc, !UPT ;  /* 0x0000002611297292 */ /* 0x000fe4000f8efcff */
[----:B------:R-:W-:Y:S02]  /*1ed0*/  ULOP3.LUT UR39, UR13, UR38, URZ, 0xfc, !UPT ;  /* 0x000000260d277292 */ /* 0x000fe4000f8efcff */
[----:B------:R-:W-:Y:S02]  /*1ee0*/  UIADD3 UR27, UPT, UPT, UR12, 0x30, URZ ;  /* 0x000000300c1b7890 */ /* 0x000fe4000fffe0ff */
[----:B------:R-:W-:Y:S02]  /*1ef0*/  ULOP3.LUT UR29, UR29, 0xffff, URZ, 0xc0, !UPT ;  /* 0x0000ffff1d1d7892 */ /* 0x000fe4000f8ec0ff */
[----:B------:R-:W-:-:S02]  /*1f00*/  ULOP3.LUT UR19, UR19, 0x10000, URZ, 0xfc, !UPT ;  /* 0x0001000013137892 */ /* 0x000fc4000f8efcff */
[----:B------:R-:W-:Y:S02]  /*1f10*/  ULOP3.LUT UR20, UR20, 0x10000, URZ, 0xfc, !UPT ;  /* 0x0001000014147892 */ /* 0x000fe4000f8efcff */
[----:B------:R-:W-:Y:S02]  /*1f20*/  ULOP3.LUT UR21, UR21, 0x10000, URZ, 0xfc, !UPT ;  /* 0x0001000015157892 */ /* 0x000fe4000f8efcff */
[----:B------:R-:W-:Y:S01]  /*1f30*/  ULOP3.LUT UR24, UR24, 0x10000, URZ, 0xfc, !UPT ;  /* 0x0001000018187892 */ /* 0x000fe2000f8efcff */
[----:B------:R-:W-:Y:S01]  /*1f40*/  UMOV UR35, 0x1 ;  /* 0x0000000100237882 */ /* 0x000fe20000000000 */
[----:B------:R-:W-:Y:S01]  /*1f50*/  UMOV UR34, URZ ;  /* 0x000000ff00227c82 */ /* 0x000fe20008000000 */
[----:B------:R-:W-:Y:S01]  /*1f60*/  UMOV UR33, URZ ;  /* 0x000000ff00217c82 */ /* 0x000fe20008000000 */
[----:B------:R-:W-:Y:S01]  /*1f70*/  UMOV UR50, URZ ;  /* 0x000000ff00327c82 */ /* 0x000fe20008000000 */
[----:B------:R-:W-:Y:S01]  /*1f80*/  UMOV UR44, URZ ;  /* 0x000000ff002c7c82 */ /* 0x000fe20008000000 */
[----:B------:R-:W-:Y:S01]  /*1f90*/  UMOV UR40, URZ ;  /* 0x000000ff00287c82 */ /* 0x000fe20008000000 */
[----:B------:R-:W-:-:S05]  /*1fa0*/  UMOV UR38, URZ ;  /* 0x000000ff00267c82 */ /* 0x000fca0008000000 */
.L_x_42:
[----:B------:R-:W-:Y:S02]  /*1fb0*/  USHF.L.U32 UR16, UR34, 0x1f, URZ ;  /* 0x0000001f22107899 */ /* 0x000fe400080006ff */
[----:B------:R-:W-:Y:S02]  /*1fc0*/  ULEA UR17, UR33, UR12, 0x3 ;  /* 0x0000000c21117291 */ /* 0x000fe4000f8e18ff */
[----:B------:R-:W-:Y:S02]  /*1fd0*/  USHF.L.U32 UR13, UR35, 0x1f, URZ ;  /* 0x0000001f230d7899 */ /* 0x000fe400080006ff */
[----:B--2---:R-:W-:Y:S01]  /*1fe0*/  MOV R3, UR16 ;  /* 0x0000001000037c02 */ /* 0x004fe20008000f00 */
[----:B------:R-:W-:Y:S02]  /*1ff0*/  ULOP3.LUT UR35, UR35, 0x1, URZ, 0x3c, !UPT ;  /* 0x0000000123237892 */ /* 0x000fe4000f8e3cff */
[----:B------:R-:W-:Y:S01]  /*2000*/  UPLOP3.LUT UP2, UPT, UPT, UPT, UPT, 0x40, 0x4 ;  /* 0x000000000004789c */ /* 0x000fe20003f4e870 */
[----:B------:R-:W-:Y:S01]  /*2010*/  MOV R0, UR13 ;  /* 0x0000000d00007c02 */ /* 0x000fe20008000f00 */
[----:B------:R2:W3:Y:S01]  /*2020*/  SYNCS.PHASECHK.TRANS64.TRYWAIT P1, [UR17], R3 ;  /* 0x00000003ff0075a7 */ /* 0x0004e20008021111 */
[----:B------:R-:W-:-:S02]  /*2030*/  UIMAD UR17, UR35, 0xd0, UR36 ;  /* 0x000000d0231178a4 */ /* 0x000fc4000f8e0224 */
[----:B------:R-:W4:Y:S02]  /*2040*/  SYNCS.PHASECHK.TRANS64.TRYWAIT P0, [UR12+0x38], R0 ;  /* 0x00003800ff0075a7 */ /* 0x000f24000800110c */
[----:B--234-:R-:W-:Y:S08]  /*2050*/  @P0 BRA `(.L_x_36) ;  /* 0x0000000000080947 */ /* 0x01cff00003800000 */
[----:B------:R-:W2:Y:S02]  /*2060*/  SYNCS.PHASECHK.TRANS64.TRYWAIT P0, [UR12+0x38], R0 ;  /* 0x00003800ff0075a7 */ /* 0x000ea4000800110c */
[----:B--2---:R-:W-:Y:S05]  /*2070*/  @!P0 BRA `(.L_x_37) ;  /* 0x0000003000988947 */ /* 0x004fea0003800000 */
.L_x_36:
[----:B------:R-:W-:-:S05]  /*2080*/  UMOV UR31, URZ ;  /* 0x000000ff001f7c82 */ /* 0x000fca0008000000 */
.L_x_40:
[----:B------:R-:W-:Y:S02]  /*2090*/  UIADD3 UR25, UPT, UPT, UR33, 0x1, URZ ;  /* 0x0000000121197890 */ /* 0x000fe4000fffe0ff */
[----:B------:R-:W-:Y:S02]  /*20a0*/  UISETP.GT.U32.AND UP0, UPT, UR31, 0xe, UPT ;  /* 0x0000000e1f00788c */ /* 0x000fe4000bf04070 */
[----:B---3--:R-:W-:Y:S02]  /*20b0*/  ULEA UR66, UR33, UR20, 0x6 ;  /* 0x0000001421427291 */ /* 0x008fe4000f8e30ff */
[----:B------:R-:W-:Y:S02]  /*20c0*/  ULEA UR62, UR33, UR19, 0x7 ;  /* 0x00000013213e7291 */ /* 0x000fe4000f8e38ff */
[----:B------:R-:W-:Y:S01]  /*20d0*/  ULEA UR54, UR33, UR24, 0xb ;  /* 0x0000001821367291 */ /* 0x000fe2000f8e58ff */
[----:B------:R-:W-:Y:S01]  /*20e0*/  PLOP3.LUT P0, PT, PT, PT, UP0, 0x80, 0x8 ;  /* 0x000000000008781c */ /* 0x000fe20003f0f008 */
[----:B------:R-:W-:Y:S02]  /*20f0*/  ULEA UR52, UR33, UR21, 0xa ;  /* 0x0000001521347291 */ /* 0x000fe4000f8e50ff */
[----:B------:R-:W-:Y:S02]  /*2100*/  ULEA UR13, UR33, UR12, 0x3 ;  /* 0x0000000c210d7291 */ /* 0x000fe4000f8e18ff */
[----:B------:R-:W-:Y:S02]  /*2110*/  UISETP.NE.AND UP1, UPT, UR25, 0x3, UPT ;  /* 0x000000031900788c */ /* 0x000fe4000bf25270 */
[----:B------:R-:W-:Y:S02]  /*2120*/  UIADD3 UR64, UPT, UPT, UR66, 0x20, URZ ;  /* 0x0000002042407890 */ /* 0x000fe4000fffe0ff */
        /* <DEDUP_REMOVED lines=10> */
[----:B------:R-:W-:Y:S02]  /*21d0*/  USEL UR28, URZ, 0x1, UP1 ;  /* 0x00000001ff1c7887 */ /* 0x000fe40008800000 */
[----:B------:R-:W-:Y:S01]  /*21e0*/  USEL UR33, UR25, URZ, UP1 ;  /* 0x000000ff19217287 */ /* 0x000fe20008800000 */
[----:B------:R-:W-:Y:S01]  /*21f0*/  UMOV UR67, 0x4008 ;  /* 0x0000400800437882 */ /* 0x000fe20000000000 */
        /* <DEDUP_REMOVED lines=10> */
[----:B----4-:R-:W-:Y:S05]  /*22a0*/  @P1 BRA `(.L_x_38) ;  /* 0x0000000000101947 */ /* 0x010fea0003800000 */
[----:B------:R-:W-:Y:S06]  /*22b0*/  USHF.L.U32 UR25, UR34, 0x1f, URZ ;  /* 0x0000001f22197899 */ /* 0x000fec00080006ff */
[----:B--2---:R-:W-:Y:S04]  /*22c0*/  MOV R0, UR25 ;  /* 0x0000001900007c02 */ /* 0x004fe80008000f00 */
[----:B------:R-:W2:Y:S02]  /*22d0*/  SYNCS.PHASECHK.TRANS64.TRYWAIT P1, [UR13], R0 ;  /* 0x00000000ff0075a7 */ /* 0x000ea4000802110d */
[----:B--2---:R-:W-:Y:S05]  /*22e0*/  @!P1 BRA `(.L_x_39) ;  /* 0x00000030001c9947 */ /* 0x004fea0003800000 */
.L_x_38:
[----:B------:R-:W-:Y:S01]  /*22f0*/  ULOP3.LUT UR34, UR34, UR28, URZ, 0x3c, !UPT ;  /* 0x0000001c22227292 */ /* 0x000fe2000f8e3cff */
[----:B------:R-:W-:Y:S01]  /*2300*/  PLOP3.LUT P1, PT, PT, PT, PT, 0x80, 0x8 ;  /* 0x000000000008781c */ /* 0x000fe20003f2f070 */
[----:B------:R-:W-:Y:S01]  /*2310*/  UIADD3 UR31, UPT, UPT, UR31, 0x1, URZ ;  /* 0x000000011f1f7890 */ /* 0x000fe2000fffe0ff */
[----:B------:R3:W-:Y:S01]  /*2320*/  UTCCP.T.S.4x32dp128bit tmem[UR36+0x1d0], gdesc[UR66] ;  /* 0x0001d042240079e7 */ /* 0x0007e20009100000 */
[----:B------:R-:W-:Y:S01]  /*2330*/  UMOV UR70, UR16 ;  /* 0x0000001000467c82 */ /* 0x000fe20008000000 */
[----:B------:R-:W-:Y:S01]  /*2340*/  @!UP0 USHF.L.U32 UR13, UR34, 0x1f, URZ ;  /* 0x0000001f220d8899 */ /* 0x000fe200080006ff */
[----:B------:R3:W-:Y:S01]  /*2350*/  UTCCP.T.S.4x32dp128bit tmem[UR36+0x1d4], gdesc[UR64] ;  /* 0x0001d440240079e7 */ /* 0x0007e20009100000 */
[----:B------:R-:W-:Y:S01]  /*2360*/  @!UP0 ULEA UR16, UR33, UR12, 0x3 ;  /* 0x0000000c21108291 */ /* 0x000fe2000f8e18ff */
[----:B------:R3:W-:Y:S01]  /*2370*/  UTCCP.T.S.4x32dp128bit tmem[UR36+0x1e0], gdesc[UR62] ;  /* 0x0001e03e240079e7 */ /* 0x0007e20009100000 */
[----:B------:R3:W-:Y:S01]  /*2380*/  UTCCP.T.S.4x32dp128bit tmem[UR36+0x1e4], gdesc[UR60] ;  /* 0x0001e43c240079e7 */ /* 0x0007e20009100000 */
[----:B------:R3:W-:Y:S01]  /*2390*/  UTCCP.T.S.4x32dp128bit tmem[UR36+0x1e8], gdesc[UR58] ;  /* 0x0001e83a240079e7 */ /* 0x0007e20009100000 */
[----:B------:R3:W-:Y:S01]  /*23a0*/  UTCCP.T.S.4x32dp128bit tmem[UR36+0x1ec], gdesc[UR56] ;  /* 0x0001ec38240079e7 */ /* 0x0007e20009100000 */
[----:B------:R3:W-:Y:S01]  /*23b0*/  UTCOMMA gdesc[UR52], gdesc[UR54], tmem[UR17], tmem[UR50], idesc[UR51], tmem[UR10], UP2 ;  /* 0xc00a3236340075ea */ /* 0x0007e20009000011 */
[----:B------:R-:W-:Y:S01]  /*23c0*/  UMOV UR68, UR32 ;  /* 0x0000002000447c82 */ /* 0x000fe20008000000 */
[----:B------:R-:W-:Y:S01]  /*23d0*/  UMOV UR69, 0x40004040 ;  /* 0x4000404000457882 */ /* 0x000fe20000000000 */
[----:B--2---:R-:W-:Y:S01]  /*23e0*/  MOV R0, UR13 ;  /* 0x0000000d00007c02 */ /* 0x004fe20008000f00 */
[----:B------:R3:W-:Y:S01]  /*23f0*/  UTCOMMA gdesc[UR46], gdesc[UR48], tmem[UR17], tmem[UR44], idesc[UR45], tmem[UR6], UPT ;  /* 0xc0062c302e0075ea */ /* 0x0007e2000b800011 */
[----:B------:R-:W-:Y:S01]  /*2400*/  UMOV UR71, 0x40004040 ;  /* 0x4000404000477882 */ /* 0x000fe20000000000 */
[----:B------:R-:W-:Y:S01]  /*2410*/  UMOV UR72, UR18 ;  /* 0x0000001200487c82 */ /* 0x000fe20008000000 */
[----:B------:R-:W-:Y:S01]  /*2420*/  UMOV UR73, 0x40004040 ;  /* 0x4000404000497882 */ /* 0x000fe20000000000 */
[----:B------:R3:W-:Y:S01]  /*2430*/  UTCOMMA gdesc[UR68], gdesc[UR42], tmem[UR17], tmem[UR40], idesc[UR41], tmem[UR8], UPT ;  /* 0xc008282a440075ea */ /* 0x0007e2000b800011 */
[----:B------:R3:W-:Y:S01]  /*2440*/  UTCOMMA gdesc[UR72], gdesc[UR70], tmem[UR17], tmem[UR38], idesc[UR39], tmem[UR4], UPT ;  /* 0xc0042646480075ea */ /* 0x0007e2000b800011 */
[----:B------:R3:W-:Y:S01]  /*2450*/  UTCBAR.MULTICAST [UR30], URZ, UR29 ;  /* 0x000000ff1e0073e9 */ /* 0x0007e2000800081d */
[----:B------:R3:W4:Y:S01]  /*2460*/  @!P0 SYNCS.PHASECHK.TRANS64.TRYWAIT P1, [UR16], R0 ;  /* 0x00000000ff0085a7 */ /* 0x0007220008021110 */
[----:B------:R-:W-:Y:S02]  /*2470*/  UISETP.NE.AND UP0, UPT, UR31, 0x10, UPT ;  /* 0x000000101f00788c */ /* 0x000fe4000bf05270 */
[----:B------:R-:W-:Y:S07]  /*2480*/  UPLOP3.LUT UP2, UPT, UPT, UPT, UPT, 0x80, 0x8 ;  /* 0x000000000008789c */ /* 0x000fee0003f4f070 */
[----:B------:R-:W-:Y:S05]  /*2490*/  BRA.U UP0, `(.L_x_40) ;  /* 0xfffffff900fc7547 */ /* 0x000fea000b83ffff */
[----:B------:R-:W-:Y:S01]  /*24a0*/  USHF.L.U32 UR13, UR35, 0x1f, URZ ;  /* 0x0000001f230d7899 */ /* 0x000fe200080006ff */
[----:B------:R-:W-:Y:S01]  /*24b0*/  LEA R3, R6, UR12, 0x3 ;  /* 0x0000000c06037c11 */ /* 0x000fe2000f8e18ff */
[----:B------:R2:W-:Y:S01]  /*24c0*/  UTCBAR.MULTICAST [UR27], URZ, UR26 ;  /* 0x000000ff1b0073e9 */ /* 0x0005e2000800081a */
[----:B------:R-:W-:-:S03]  /*24d0*/  SHF.L.U32 R4, R5, 0x1f, RZ ;  /* 0x0000001f05047819 */ /* 0x000fc600000006ff */
[----:B---3--:R-:W-:-:S04]  /*24e0*/  IMAD.U32 R0, RZ, RZ, UR13 ;  /* 0x0000000dff007e24 */ /* 0x008fc8000f8e00ff */
[----:B------:R2:W-:Y:S01]  /*24f0*/  SYNCS.PHASECHK.TRANS64.TRYWAIT PT, [UR12+0x38], R0 ;  /* 0x00003800ff0075a7 */ /* 0x0005e200080e110c */
[----:B------:R-:W3:Y:S02]  /*2500*/  SYNCS.PHASECHK.TRANS64.TRYWAIT P0, [R3+URZ+0x40], R4 ;  /* 0x00004004030075a7 */ /* 0x000ee400080011ff */
[----:B--23--:R-:W-:Y:S05]  /*2510*/  @!P0 BRA `(.L_x_41) ;  /* 0x0000002c00b08947 */ /* 0x00cfea0003800000 */
.L_x_86:
[C---:B------:R-:W-:Y:S01]  /*2520*/  LEA R0, R6.reuse, UR12, 0x4 ;  /* 0x0000000c06007c11 */ /* 0x040fe2000f8e20ff */
[----:B------:R-:W-:-:S05]  /*2530*/  VIADD R6, R6, 0x1 ;  /* 0x0000000106067836 */ /* 0x000fca0000000000 */
[----:B------:R-:W3:Y:S01]  /*2540*/  LDS R0, [R0+0x2c81c] ;  /* 0x02c81c0000007984 */ /* 0x000ee20000000800 */
[C---:B----4-:R-:W-:Y:S01]  /*2550*/  ISETP.NE.AND P1, PT, R6.reuse, 0x2, PT ;  /* 0x000000020600780c */ /* 0x050fe20003f25270 */
[----:B------:R4:W-:Y:S06]  /*2560*/  MEMBAR.ALL.CTA ;  /* 0x0000000000007992 */ /* 0x0009ec0000008000 */
[----:B----4-:R-:W4:Y:S01]  /*2570*/  FENCE.VIEW.ASYNC.S ;  /* 0x00000000000073c6 */ /* 0x010f220000000000 */
[----:B------:R-:W-:Y:S02]  /*2580*/  SEL R4, RZ, 0x1, P1 ;  /* 0x00000001ff047807 */ /* 0x000fe40000800000 */
[----:B------:R-:W-:-:S02]  /*2590*/  SEL R6, R6, RZ, P1 ;  /* 0x000000ff06067207 */ /* 0x000fc40000800000 */
[----:B------:R-:W-:Y:S01]  /*25a0*/  LOP3.LUT R5, R5, R4, RZ, 0x3c, !PT ;  /* 0x0000000405057212 */ /* 0x000fe200078e3cff */
[----:B----4-:R4:W-:Y:S01]  /*25b0*/  SYNCS.ARRIVE.TRANS64.ART0 RZ, [R3+URZ+0x50], R2 ;  /* 0x0000500203ff79a7 */ /* 0x0109e200085000ff */
[----:B---3--:R-:W-:-:S13]  /*25c0*/  ISETP.NE.AND P0, PT, R0, 0x1, PT ;  /* 0x000000010000780c */ /* 0x008fda0003f05270 */
[----:B----4-:R-:W-:Y:S05]  /*25d0*/  @!P0 BRA `(.L_x_42) ;  /* 0xfffffff800748947 */ /* 0x010fea000383ffff */
.L_x_35:
[----:B------:R-:W-:-:S09]  /*25e0*/  UISETP.NE.AND UP0, UPT, UR15, URZ, UPT ;  /* 0x000000ff0f00728c */ /* 0x000fd2000bf05270 */
[----:B------:R-:W-:Y:S05]  /*25f0*/  BRA.U UP0, `(.L_x_33) ;  /* 0x0000000100107547 */ /* 0x000fea000b800000 */
[----:B------:R-:W-:-:S06]  /*2600*/  USHF.L.U32 UR35, UR35, 0x1f, URZ ;  /* 0x0000001f23237899 */ /* 0x000fcc00080006ff */
[----:B------:R-:W-:-:S04]  /*2610*/  MOV R0, UR35 ;  /* 0x0000002300007c02 */ /* 0x000fc80008000f00 */
[----:B------:R-:W3:Y:S02]  /*2620*/  SYNCS.PHASECHK.TRANS64.TRYWAIT P0, [UR12+0x38], R0 ;  /* 0x00003800ff0075a7 */ /* 0x000ee4000800110c */
[----:B---3--:R-:W-:Y:S05]  /*2630*/  @!P0 BRA `(.L_x_43) ;  /* 0x0000002c00848947 */ /* 0x008fea0003800000 */
.L_x_33:
[----:B------:R-:W-:-:S13]  /*2640*/  ISETP.GT.AND P0, PT, R70, 0x3, PT ;  /* 0x000000034600780c */ /* 0x000fda0003f04270 */
[----:B-1----:R-:W-:Y:S05]  /*2650*/  @P0 EXIT ;  /* 0x000000000000094d */ /* 0x002fea0003800000 */
[----:B------:R-:W-:-:S13]  /*2660*/  ISETP.NE.AND P0, PT, R70, RZ, PT ;  /* 0x000000ff4600720c */ /* 0x000fda0003f05270 */
[----:B------:R-:W-:Y:S05]  /*2670*/  @P0 BRA `(.L_x_44) ;  /* 0x0000000000b80947 */ /* 0x000fea0003800000 */
[----:B------:R-:W1:Y:S01]  /*2680*/  S2UR UR5, SR_CgaCtaId ;  /* 0x00000000000579c3 */ /* 0x000e620000008800 */
[----:B------:R-:W-:Y:S01]  /*2690*/  NOP ;  /* 0x0000000000007918 */ /* 0x000fe20000000000 */
[----:B------:R-:W-:Y:S02]  /*26a0*/  UMOV UR4, 0x40 ;  /* 0x0000004000047882 */ /* 0x000fe40000000000 */
[----:B-1----:R-:W-:-:S09]  /*26b0*/  ULEA UR4, UR5, UR4, 0x18 ;  /* 0x0000000405047291 */ /* 0x002fd2000f8ec0ff */
[----:B--23--:R-:W1:Y:S01]  /*26c0*/  LDS.U8 R0, [UR4] ;  /* 0x00000004ff007984 */ /* 0x00ce620008000000 */
[----:B------:R-:W-:Y:S02]  /*26d0*/  UMOV UR4, 0x400 ;  /* 0x0000040000047882 */ /* 0x000fe40000000000 */
[----:B------:R-:W-:Y:S01]  /*26e0*/  ULEA UR4, UR5, UR4, 0x18 ;  /* 0x0000000405047291 */ /* 0x000fe2000f8ec0ff */
[----:B-1----:R-:W-:-:S13]  /*26f0*/  ISETP.NE.AND P0, PT, R0, RZ, PT ;  /* 0x000000ff0000720c */ /* 0x002fda0003f05270 */
[----:B------:R-:W-:Y:S05]  /*2700*/  @P0 BRA `(.L_x_45) ;  /* 0x00000000007c0947 */ /* 0x000fea0003800000 */
[----:B------:R-:W-:-:S13]  /*2710*/  ELECT P0, URZ, PT ;  /* 0x0000000000ff782f */ /* 0x000fda0003800000 */
[----:B------:R-:W-:Y:S05]  /*2720*/  @!P0 BRA `(.L_x_46) ;  /* 0x0000000000848947 */ /* 0x000fea0003800000 */
[----:B------:R-:W-:-:S05]  /*2730*/  UMOV UR6, 0x10 ;  /* 0x0000001000067882 */ /* 0x000fca0000000000 */
[----:B------:R-:W-:Y:S04]  /*2740*/  DEPBAR.LE SB1, 0x36 ;  /* 0x00009d800000791a */ /* 0x000fe80000000000 */
[----:B------:R-:W1:Y:S02]  /*2750*/  UTCATOMSWS.FIND_AND_SET.ALIGN UP0, UR6, UR6 ;  /* 0x00000006000675e3 */ /* 0x000e640008000800 */
[----:B-1----:R-:W-:Y:S01]  /*2760*/  PLOP3.LUT P0, PT, PT, PT, UP0, 0x80, 0x8 ;  /* 0x000000000008781c */ /* 0x002fe20003f0f008 */
[----:B------:R-:W-:-:S03]  /*2770*/  IMAD.U32 R3, RZ, RZ, UR6 ;  /* 0x00000006ff037e24 */ /* 0x000fc6000f8e00ff */
[----:B------:R-:W-:-:S04]  /*2780*/  SEL R0, RZ, 0xffffffff, !P0 ;  /* 0xffffffffff007807 */ /* 0x000fc80004000000 */
[----:B------:R-:W-:-:S13]  /*2790*/  ISETP.NE.AND P0, PT, R0, RZ, PT ;  /* 0x000000ff0000720c */ /* 0x000fda0003f05270 */
[----:B------:R-:W-:Y:S05]  /*27a0*/  @P0 BRA `(.L_x_47) ;  /* 0x0000000000240947 */ /* 0x000fea0003800000 */
.L_x_48:
[----:B------:R-:W-:Y:S05]  /*27b0*/  NANOSLEEP 0x64 ;  /* 0x000000640000795d */ /* 0x000fea0003800000 */
[----:B------:R-:W-:-:S05]  /*27c0*/  UMOV UR6, 0x10 ;  /* 0x0000001000067882 */ /* 0x000fca0000000000 */
[----:B------:R-:W-:Y:S04]  /*27d0*/  DEPBAR.LE SB1, 0x36 ;  /* 0x00009d800000791a */ /* 0x000fe80000000000 */
[----:B------:R-:W1:Y:S02]  /*27e0*/  UTCATOMSWS.FIND_AND_SET.ALIGN UP0, UR6, UR6 ;  /* 0x00000006000675e3 */ /* 0x000e640008000800 */
[----:B-1----:R-:W-:Y:S01]  /*27f0*/  PLOP3.LUT P0, PT, PT, PT, UP0, 0x80, 0x8 ;  /* 0x000000000008781c */ /* 0x002fe20003f0f008 */
[----:B------:R-:W-:-:S03]  /*2800*/  IMAD.U32 R3, RZ, RZ, UR6 ;  /* 0x00000006ff037e24 */ /* 0x000fc6000f8e00ff */
[----:B------:R-:W-:-:S04]  /*2810*/  SEL R0, RZ, 0xffffffff, !P0 ;  /* 0xffffffffff007807 */ /* 0x000fc80004000000 */
[----:B------:R-:W-:-:S13]  /*2820*/  ISETP.NE.AND P0, PT, R0, RZ, PT ;  /* 0x000000ff0000720c */ /* 0x000fda0003f05270 */
[----:B------:R-:W-:Y:S05]  /*2830*/  @!P0 BRA `(.L_x_48) ;  /* 0xfffffffc00dc8947 */ /* 0x000fea000383ffff */
.L_x_47:
[C---:B------:R-:W-:Y:S01]  /*2840*/  R2UR UR7, R3.reuse ;  /* 0x00000000030772ca */ /* 0x040fe200000e0000 */
[----:B------:R-:W-:Y:S01]  /*2850*/  IMAD.MOV.U32 R0, RZ, RZ, 0xffff ;  /* 0x0000ffffff007424 */ /* 0x000fe200078e00ff */
[----:B------:R-:W-:Y:S02]  /*2860*/  UMOV UR6, 0x50 ;  /* 0x0000005000067882 */ /* 0x000fe40000000000 */
[----:B------:R-:W-:Y:S02]  /*2870*/  ULEA UR6, UR5, UR6, 0x18 ;  /* 0x0000000605067291 */ /* 0x000fe4000f8ec0ff */
[----:B------:R-:W-:Y:S01]  /*2880*/  SHF.L.U32 R0, R0, R3, RZ ;  /* 0x0000000300007219 */ /* 0x000fe200000006ff */
[----:B------:R-:W-:-:S06]  /*2890*/  IMAD.SHL.U32 R3, R3, 0x20, RZ ;  /* 0x0000002003037824 */ /* 0x000fcc00078e00ff */
[----:B------:R-:W-:-:S04]  /*28a0*/  UIADD3 UR7, UPT, UPT, UR7, 0x10, URZ ;  /* 0x0000001007077890 */ /* 0x000fc8000fffe0ff */
[----:B------:R-:W-:-:S06]  /*28b0*/  USHF.L.U32 UR7, UR14, UR7, URZ ;  /* 0x000000070e077299 */ /* 0x000fcc00080006ff */
[----:B------:R-:W-:-:S05]  /*28c0*/  LOP3.LUT R0, R0, UR7, RZ, 0xfc, !PT ;  /* 0x0000000700007c12 */ /* 0x000fca000f8efcff */
[----:B------:R1:W-:Y:S04]  /*28d0*/  ATOMS.OR RZ, [UR6], R0 ;  /* 0x00000000ffff798c */ /* 0x0003e8000b000006 */
[----:B------:R1:W-:Y:S01]  /*28e0*/  STS [UR4+0x68], R3 ;  /* 0x00006803ff007988 */ /* 0x0003e20008000804 */
[----:B------:R-:W-:Y:S05]  /*28f0*/  BRA `(.L_x_46) ;  /* 0x0000000000107947 */ /* 0x000fea0003800000 */
.L_x_45:
[----:B------:R-:W-:Y:S02]  /*2900*/  MOV R0, 0xffffffff ;  /* 0xffffffff00007802 */ /* 0x000fe40000000f00 */
[----:B------:R-:W-:-:S03]  /*2910*/  MOV R2, 0x2940 ;  /* 0x0000294000027802 */ /* 0x000fc60000000f00 */
[----:B------:R1:W-:Y:S04]  /*2920*/  STS [UR4+0x68], R0 ;  /* 0x00006800ff007988 */ /* 0x0003e80008000804 */
[----:B-1----:R-:W-:Y:S05]  /*2930*/  CALL.REL.NOINC `($__internal_1_$__cuda_sm10x_tcgen05_guardrail_trap_phase_invalid_during_alloc) ;  /* 0x0000002c00347944 */ /* 0x002fea0003c00000 */
.L_x_46:
[----:B------:R-:W-:Y:S05]  /*2940*/  WARPSYNC.ALL ;  /* 0x0000000000007948 */ /* 0x000fea0003800000 */
[----:B------:R-:W-:Y:S01]  /*2950*/  NOP ;  /* 0x0000000000007918 */ /* 0x000fe20000000000 */
.L_x_44:
[----:B------:R-:W4:Y:S08]  /*2960*/  S2UR UR4, SR_CgaCtaId ;  /* 0x00000000000479c3 */ /* 0x000f300000008800 */
[----:B------:R-:W-:Y:S06]  /*2970*/  BAR.SYNC.DEFER_BLOCKING 0x3, 0xa0 ;  /* 0x00c2800000007b1d */ /* 0x000fec0000010000 */
[----:B------:R-:W-:-:S02]  /*2980*/  UMOV UR5, 0x400 ;  /* 0x0000040000057882 */ /* 0x000fc40000000000 */
[----:B----4-:R-:W-:-:S06]  /*2990*/  ULEA UR4, UR4, UR5, 0x18 ;  /* 0x0000000504047291 */ /* 0x010fcc000f8ec0ff */
[----:B-12---:R-:W-:-:S05]  /*29a0*/  MOV R3, UR4 ;  /* 0x0000000400037c02 */ /* 0x006fca0008000f00 */
[----:B------:R1:W2:Y:S01]  /*29b0*/  LDS R69, [R3+0x68] ;  /* 0x0000680003457984 */ /* 0x0002a20000000800 */
[----:B------:R-:W4:Y:S02]  /*29c0*/  SYNCS.PHASECHK.TRANS64.TRYWAIT P0, [R3+URZ+0x40], RZ ;  /* 0x000040ff030075a7 */ /* 0x000f2400080011ff */
[----:B-12-4-:R-:W-:Y:S05]  /*29d0*/  @!P0 BRA `(.L_x_49) ;  /* 0x0000002800bc8947 */ /* 0x016fea0003800000 */
.L_x_88:
[----:B------:R-:W2:Y:S01]  /*29e0*/  LDS.128 R60, [R3+0x2c810] ;  /* 0x02c81000033c7984 */ /* 0x000ea20000000c00 */
[----:B---3--:R-:W-:Y:S01]  /*29f0*/  HFMA2 R0, -RZ, RZ, 0, 5.9604644775390625e-08 ;  /* 0x00000001ff007431 */ /* 0x008fe200000001ff */
[----:B------:R3:W-:Y:S06]  /*2a00*/  MEMBAR.ALL.CTA ;  /* 0x0000000000007992 */ /* 0x0007ec0000008000 */
[----:B---3--:R-:W3:Y:S02]  /*2a10*/  FENCE.VIEW.ASYNC.S ;  /* 0x00000000000073c6 */ /* 0x008ee40000000000 */
[----:B---3--:R3:W-:Y:S01]  /*2a20*/  SYNCS.ARRIVE.TRANS64.ART0 RZ, [R3+URZ+0x50], R0 ;  /* 0x0000500003ff79a7 */ /* 0x0087e200085000ff */
[----:B--2---:R-:W-:-:S13]  /*2a30*/  ISETP.NE.AND P0, PT, R63, 0x1, PT ;  /* 0x000000013f00780c */ /* 0x004fda0003f05270 */
[----:B---3--:R-:W-:Y:S05]  /*2a40*/  @P0 BRA `(.L_x_50) ;  /* 0x0000002000800947 */ /* 0x008fea0003800000 */
[----:B------:R-:W2:Y:S01]  /*2a50*/  S2UR UR8, SR_CgaCtaId ;  /* 0x00000000000879c3 */ /* 0x000ea20000008800 */
[----:B------:R-:W3:Y:S01]  /*2a60*/  S2R R64, SR_LANEID ;  /* 0x0000000000407919 */ /* 0x000ee20000000000 */
[----:B------:R-:W-:Y:S01]  /*2a70*/  MOV R68, 0x1 ;  /* 0x0000000100447802 */ /* 0x000fe20000000f00 */
[----:B------:R-:W-:Y:S01]  /*2a80*/  UMOV UR9, 0x400 ;  /* 0x0000040000097882 */ /* 0x000fe20000000000 */
[----:B------:R-:W-:Y:S01]  /*2a90*/  MOV R67, RZ ;  /* 0x000000ff00437202 */ /* 0x000fe20000000f00 */
[----:B------:R-:W4:Y:S01]  /*2aa0*/  LDCU.64 UR10, c[0x0][0x348] ;  /* 0x00006900ff0a77ac */ /* 0x000f220008000a00 */
[----:B------:R-:W-:Y:S01]  /*2ab0*/  MOV R65, RZ ;  /* 0x000000ff00417202 */ /* 0x000fe20000000f00 */
[----:B--2-4-:R-:W-:-:S12]  /*2ac0*/  ULEA UR7, UR8, UR9, 0x18 ;  /* 0x0000000908077291 */ /* 0x014fd8000f8ec0ff */
.L_x_63:
[----:B--2-4-:R-:W2:Y:S01]  /*2ad0*/  LDC.64 R8, c[0x0][0x750] ;  /* 0x0001d400ff087b82 */ /* 0x014ea20000000a00 */
[----:B------:R-:W-:-:S04]  /*2ae0*/  SHF.L.U32 R63, R60, 0x7, RZ ;  /* 0x000000073c3f7819 */ /* 0x000fc800000006ff */
[----:B-1----:R-:W-:-:S03]  /*2af0*/  IADD3 R7, PT, PT, R63, R66, RZ ;  /* 0x000000423f077210 */ /* 0x002fc60007ffe0ff */
[----:B------:R-:W4:Y:S01]  /*2b00*/  LDC.64 R4, c[0x0][0x758] ;  /* 0x0001d600ff047b82 */ /* 0x000f220000000a00 */
[----:B--2---:R-:W-:-:S05]  /*2b10*/  IMAD.WIDE R8, R62, 0x4, R8 ;  /* 0x000000043e087825 */ /* 0x004fca00078e0208 */
[----:B------:R2:W5:Y:S01]  /*2b20*/  LDG.E R71, desc[UR22][R8.64] ;  /* 0x0000001608477981 */ /* 0x000562000c1e1900 */
[----:B----4-:R-:W-:-:S04]  /*2b30*/  IMAD.WIDE R6, R7, 0x4, R4 ;  /* 0x0000000407067825 */ /* 0x010fc800078e0204 */
[----:B------:R-:W-:Y:S01]  /*2b40*/  IMAD.U32 R4, R65, -0x80000000, RZ ;  /* 0x8000000041047824 */ /* 0x000fe200078e00ff */
[----:B------:R2:W5:Y:S03]  /*2b50*/  LDG.E R60, desc[UR22][R6.64] ;  /* 0x00000016063c7981 */ /* 0x000566000c1e1900 */
[----:B------:R-:W4:Y:S01]  /*2b60*/  SYNCS.PHASECHK.TRANS64.TRYWAIT P0, [R3+URZ+0x30], R4 ;  /* 0x00003004030075a7 */ /* 0x000f2200080011ff */
[----:B------:R-:W-:Y:S01]  /*2b70*/  SHF.L.U32 R72, R66, 0x10, RZ ;  /* 0x0000001042487819 */ /* 0x000fe200000006ff */
[----:B------:R-:W-:-:S03]  /*2b80*/  IMAD.MOV.U32 R2, RZ, RZ, R62 ;  /* 0x000000ffff027224 */ /* 0x000fc600078e003e */
[----:B------:R-:W-:Y:S01]  /*2b90*/  LOP3.LUT R72, R72, 0xe00000, RZ, 0xc0, !PT ;  /* 0x00e0000048487812 */ /* 0x000fe200078ec0ff */
[----:B--2-4-:R-:W-:Y:S06]  /*2ba0*/  @!P0 BRA `(.L_x_51) ;  /* 0x00000028005c8947 */ /* 0x014fec0003800000 */
.L_x_90:
[----:B------:R-:W-:Y:S01]  /*2bb0*/  IMAD.IADD R72, R69, 0x1, R72 ;  /* 0x0000000145487824 */ /* 0x000fe200078e0248 */
[----:B------:R-:W-:Y:S01]  /*2bc0*/  ISETP.NE.AND P4, PT, R65, RZ, PT ;  /* 0x000000ff4100720c */ /* 0x000fe20003f85270 */
[----:B------:R-:W-:Y:S01]  /*2bd0*/  IMAD.SHL.U32 R73, R61, 0x100, RZ ;  /* 0x000001003d497824 */ /* 0x000fe200078e00ff */
[----:B------:R-:W-:Y:S02]  /*2be0*/  MOV R78, R65 ;  /* 0x00000041004e7202 */ /* 0x000fe40000000f00 */
[----:B------:R-:W-:Y:S02]  /*2bf0*/  CS2R R76, SRZ ;  /* 0x00000000004c7805 */ /* 0x000fe4000001ff00 */
[----:B------:R-:W-:Y:S01]  /*2c00*/  CS2R R74, SRZ ;  /* 0x00000000004a7805 */ /* 0x000fe2000001ff00 */
[----:B------:R-:W-:-:S07]  /*2c10*/  IMAD R72, R65, 0xd0, R72 ;  /* 0x000000d041487824 */ /* 0x000fce00078e0248 */
.L_x_58:
[----:B------:R-:W-:Y:S01]  /*2c20*/  IADD3 R62, PT, PT, R76, 0x3, RZ ;  /* 0x000000034c3e7810 */ /* 0x000fe20007ffe0ff */
[----:B------:R-:W-:Y:S05]  /*2c30*/  WARPSYNC.ALL ;  /* 0x0000000000007948 */ /* 0x000fea0003800000 */
[----:B------:R-:W-:Y:S01]  /*2c40*/  NOP ;  /* 0x0000000000007918 */ /* 0x000fe20000000000 */
[----:B------:R-:W-:Y:S01]  /*2c50*/  SEL R79, R62, R75, !P4 ;  /* 0x0000004b3e4f7207 */ /* 0x000fe20006000000 */
[----:B------:R-:W-:Y:S01]  /*2c60*/  BSSY.RECONVERGENT B0, `(.L_x_52) ;  /* 0x0000073000007945 */ /* 0x000fe20003800200 */
[----:B--2---:R-:W-:Y:S02]  /*2c70*/  LEA R5, R66, R3, 0x7 ;  /* 0x0000000342057211 */ /* 0x004fe400078e38ff */
[----:B------:R-:W-:Y:S02]  /*2c80*/  SHF.L.U32 R79, R79, 0x6, RZ ;  /* 0x000000064f4f7819 */ /* 0x000fe400000006ff */
[----:B------:R-:W-:Y:S02]  /*2c90*/  IADD3 R8, PT, PT, R5, 0x440, RZ ;  /* 0x0000044005087810 */ /* 0x000fe40007ffe0ff */
[----:B------:R-:W-:Y:S02]  /*2ca0*/  IADD3 R6, PT, PT, R79, R72, RZ ;  /* 0x000000484f067210 */ /* 0x000fe40007ffe0ff */
[C---:B------:R-:W-:Y:S02]  /*2cb0*/  IADD3 R4, PT, PT, R5.reuse, 0x460, RZ ;  /* 0x0000046005047810 */ /* 0x040fe40007ffe0ff */
[----:B------:R-:W-:Y:S02]  /*2cc0*/  R2UR UR4, R6 ;  /* 0x00000000060472ca */ /* 0x000fe400000e0000 */
[C---:B------:R-:W-:Y:S02]  /*2cd0*/  IADD3 R7, PT, PT, R5.reuse, 0x470, RZ ;  /* 0x0000047005077810 */ /* 0x040fe40007ffe0ff */
[----:B------:R-:W-:Y:S02]  /*2ce0*/  SHF.R.U32.HI R93, RZ, 0x3, R8 ;  /* 0x00000003ff5d7819 */ /* 0x000fe40000011608 */
[----:B------:R-:W-:Y:S02]  /*2cf0*/  SHF.R.U32.HI R95, RZ, 0x3, R4 ;  /* 0x00000003ff5f7819 */ /* 0x000fe40000011604 */
[----:B------:R-:W-:Y:S02]  /*2d00*/  SHF.R.U32.HI R80, RZ, 0x3, R7 ;  /* 0x00000003ff507819 */ /* 0x000fe40000011607 */
[C---:B------:R-:W-:Y:S02]  /*2d10*/  IADD3 R9, PT, PT, R5.reuse, 0x450, RZ ;  /* 0x0000045005097810 */ /* 0x040fe40007ffe0ff */
[----:B------:R-:W-:Y:S01]  /*2d20*/  LOP3.LUT R93, R8, 0x70, R93, 0x78, !PT ;  /* 0x00000070085d7812 */ /* 0x000fe200078e785d */
[----:B------:R-:W2:Y:S01]  /*2d30*/  LDTM.x32 R28, tmem[UR4+0x20] ;  /* 0x00002004001c79ee */ /* 0x000ea200082c0000 */
[----:B------:R-:W-:Y:S02]  /*2d40*/  R2UR UR4, R6 ;  /* 0x00000000060472ca */ /* 0x000fe400000e0000 */
[----:B------:R-:W-:Y:S02]  /*2d50*/  IADD3 R8, PT, PT, R5, 0x400, RZ ;  /* 0x0000040005087810 */ /* 0x000fe40007ffe0ff */
[----:B------:R-:W-:Y:S02]  /*2d60*/  SHF.R.U32.HI R94, RZ, 0x3, R9 ;  /* 0x00000003ff5e7819 */ /* 0x000fe40000011609 */
[----:B------:R-:W-:Y:S02]  /*2d70*/  SHF.R.U32.HI R81, RZ, 0x3, R8 ;  /* 0x00000003ff517819 */ /* 0x000fe40000011608 */
[----:B------:R-:W-:Y:S02]  /*2d80*/  LOP3.LUT R94, R9, 0x70, R94, 0x78, !PT ;  /* 0x00000070095e7812 */ /* 0x000fe400078e785e */
[----:B------:R-:W-:Y:S02]  /*2d90*/  LOP3.LUT R81, R8, 0x70, R81, 0x78, !PT ;  /* 0x0000007008517812 */ /* 0x000fe400078e7851 */
[----:B------:R-:W-:Y:S02]  /*2da0*/  LOP3.LUT R95, R4, 0x70, R95, 0x78, !PT ;  /* 0x00000070045f7812 */ /* 0x000fe400078e785f */
[----:B------:R-:W-:Y:S02]  /*2db0*/  IADD3 R4, PT, PT, R5, 0x420, RZ ;  /* 0x0000042005047810 */ /* 0x000fe40007ffe0ff */
[----:B------:R-:W-:Y:S02]  /*2dc0*/  LOP3.LUT R80, R7, 0x70, R80, 0x78, !PT ;  /* 0x0000007007507812 */ /* 0x000fe400078e7850 */
[C---:B------:R-:W-:Y:S02]  /*2dd0*/  IADD3 R7, PT, PT, R5.reuse, 0x410, RZ ;  /* 0x0000041005077810 */ /* 0x040fe40007ffe0ff */
[----:B------:R-:W-:Y:S02]  /*2de0*/  IADD3 R5, PT, PT, R5, 0x430, RZ ;  /* 0x0000043005057810 */ /* 0x000fe40007ffe0ff */
[----:B------:R-:W-:Y:S01]  /*2df0*/  SHF.R.U32.HI R82, RZ, 0x3, R7 ;  /* 0x00000003ff527819 */ /* 0x000fe20000011607 */
[C---:B--2--5:R-:W-:Y:S01]  /*2e00*/  FMUL R85, R71.reuse, R28 ;  /* 0x0000001c47557220 */ /* 0x064fe20000400000 */
[----:B------:R-:W-:Y:S01]  /*2e10*/  SHF.R.U32.HI R83, RZ, 0x3, R4 ;  /* 0x00000003ff537819 */ /* 0x000fe20000011604 */
[C---:B------:R-:W-:Y:S01]  /*2e20*/  FMUL R86, R71.reuse, R29 ;  /* 0x0000001d47567220 */ /* 0x040fe20000400000 */
[----:B------:R-:W-:Y:S01]  /*2e30*/  SHF.R.U32.HI R84, RZ, 0x3, R5 ;  /* 0x00000003ff547819 */ /* 0x000fe20000011605 */
[----:B------:R-:W-:Y:S01]  /*2e40*/  FMUL R87, R71, R30 ;  /* 0x0000001e47577220 */ /* 0x000fe20000400000 */
[----:B------:R-:W-:Y:S01]  /*2e50*/  LOP3.LUT R82, R7, 0x70, R82, 0x78, !PT ;  /* 0x0000007007527812 */ /* 0x000fe200078e7852 */
[C---:B------:R-:W-:Y:S01]  /*2e60*/  FMUL R88, R71.reuse, R31 ;  /* 0x0000001f47587220 */ /* 0x040fe20000400000 */
[----:B------:R-:W-:Y:S01]  /*2e70*/  LOP3.LUT R83, R4, 0x70, R83, 0x78, !PT ;  /* 0x0000007004537812 */ /* 0x000fe200078e7853 */
[----:B------:R-:W-:Y:S01]  /*2e80*/  FMUL R89, R71, R32 ;  /* 0x0000002047597220 */ /* 0x000fe20000400000 */
[----:B------:R-:W-:Y:S01]  /*2e90*/  LOP3.LUT R84, R5, 0x70, R84, 0x78, !PT ;  /* 0x0000007005547812 */ /* 0x000fe200078e7854 */
[C---:B------:R-:W-:Y:S01]  /*2ea0*/  FMUL R90, R71.reuse, R33 ;  /* 0x00000021475a7220 */ /* 0x040fe20000400000 */
[C---:B------:R-:W-:Y:S01]  /*2eb0*/  FMUL R91, R71.reuse, R34 ;  /* 0x00000022475b7220 */ /* 0x040fe20000400000 */
[C---:B------:R-:W-:Y:S01]  /*2ec0*/  FMUL R92, R71.reuse, R35 ;  /* 0x00000023475c7220 */ /* 0x040fe20000400000 */
[----:B------:R-:W-:Y:S01]  /*2ed0*/  ISETP.NE.AND P0, PT, R74, RZ, PT ;  /* 0x000000ff4a00720c */ /* 0x000fe20003f05270 */
[----:B------:R-:W2:Y:S01]  /*2ee0*/  LDTM.x32 R4, tmem[UR4] ;  /* 0x00000004000479ee */ /* 0x000ea200082c0000 */
[C---:B------:R-:W-:Y:S01]  /*2ef0*/  FMUL R36, R71.reuse, R36 ;  /* 0x0000002447247220 */ /* 0x040fe20000400000 */
        /* <DEDUP_REMOVED lines=22> */
[C---:B--2---:R-:W-:Y:S01]  /*3060*/  FMUL R100, R71.reuse, R8 ;  /* 0x0000000847647220 */ /* 0x044fe20000400000 */
        /* <DEDUP_REMOVED lines=9> */
[----:B------:R-:W-:Y:S01]  /*3100*/  F2FP.BF16.F32.PACK_AB R8, R86, R85 ;  /* 0x000000555608723e */ /* 0x000fe200000010ff */
        /* <DEDUP_REMOVED lines=10> */
[----:B------:R-:W-:Y:S01]  /*31b0*/  FMUL R112, R71, R20 ;  /* 0x0000001447707220 */ /* 0x000fe20000400000 */
        /* <DEDUP_REMOVED lines=22> */
[----:B------:R-:W-:Y:S01]  /*3320*/  FMUL R35, R71, R35 ;  /* 0x0000002347237220 */ /* 0x000fe20000400000 */
[----:B------:R-:W-:Y:S06]  /*3330*/  @P0 BRA `(.L_x_53) ;  /* 0x0000000000140947 */ /* 0x000fec0003800000 */
[----:B------:R-:W-:Y:S01]  /*3340*/  ELECT P0, URZ, PT ;  /* 0x0000000000ff782f */ /* 0x000fe20003800000 */
[----:B------:R-:W-:Y:S01]  /*3350*/  NOP ;  /* 0x0000000000007918 */ /* 0x000fe20000000000 */
[----:B------:R-:W-:Y:S11]  /*3360*/  LOP3.LUT R65, R65, 0x1, RZ, 0x3c, !PT ;  /* 0x0000000141417812 */ /* 0x000ff600078e3cff */
[----:B------:R-:W-:Y:S04]  /*3370*/  @P0 IMAD.MOV.U32 R4, RZ, RZ, 0x1 ;  /* 0x00000001ff040424 */ /* 0x000fe800078e00ff */
[----:B------:R2:W-:Y:S03]  /*3380*/  @P0 SYNCS.ARRIVE.TRANS64.ART0 RZ, [R3+URZ+0x38], R4 ;  /* 0x0000380403ff09a7 */ /* 0x0005e600085000ff */
.L_x_53:
[----:B------:R-:W-:Y:S05]  /*3390*/  BSYNC.RECONVERGENT B0 ;  /* 0x0000000000007941 */ /* 0x000fea0003800200 */
.L_x_52:
[----:B------:R-:W-:Y:S01]  /*33a0*/  F2FP.BF16.F32.PACK_AB R20, R53, R52 ;  /* 0x000000343514723e */ /* 0x000fe200000010ff */
[----:B------:R4:W-:Y:S01]  /*33b0*/  STS.128 [R93], R8 ;  /* 0x000000085d007388 */ /* 0x0009e20000000c00 */
[----:B------:R-:W-:Y:S02]  /*33c0*/  F2FP.BF16.F32.PACK_AB R21, R55, R54 ;  /* 0x000000363715723e */ /* 0x000fe400000010ff */
[----:B------:R-:W-:Y:S01]  /*33d0*/  F2FP.BF16.F32.PACK_AB R22, R57, R56 ;  /* 0x000000383916723e */ /* 0x000fe200000010ff */
[----:B------:R5:W-:Y:S01]  /*33e0*/  STS.128 [R94], R12 ;  /* 0x0000000c5e007388 */ /* 0x000be20000000c00 */
[----:B------:R-:W-:Y:S02]  /*33f0*/  F2FP.BF16.F32.PACK_AB R23, R59, R58 ;  /* 0x0000003a3b17723e */ /* 0x000fe400000010ff */
[----:B--2---:R-:W-:Y:S01]  /*3400*/  F2FP.BF16.F32.PACK_AB R4, R97, R96 ;  /* 0x000000606104723e */ /* 0x004fe200000010ff */
[----:B------:R2:W-:Y:S01]  /*3410*/  STS.128 [R95], R16 ;  /* 0x000000105f007388 */ /* 0x0005e20000000c00 */
[----:B------:R-:W-:Y:S02]  /*3420*/  F2FP.BF16.F32.PACK_AB R5, R99, R98 ;  /* 0x000000626305723e */ /* 0x000fe400000010ff */
[----:B------:R-:W-:Y:S01]  /*3430*/  F2FP.BF16.F32.PACK_AB R6, R101, R100 ;  /* 0x000000646506723e */ /* 0x000fe200000010ff */
[----:B------:R1:W-:Y:S01]  /*3440*/  STS.128 [R80], R20 ;  /* 0x0000001450007388 */ /* 0x0003e20000000c00 */
[----:B------:R-:W-:Y:S02]  /*3450*/  F2FP.BF16.F32.PACK_AB R7, R103, R102 ;  /* 0x000000666707723e */ /* 0x000fe400000010ff */
[----:B------:R-:W-:Y:S02]  /*3460*/  ISETP.NE.AND P2, PT, R70, RZ, PT ;  /* 0x000000ff4600720c */ /* 0x000fe40003f45270 */
[C---:B------:R-:W-:Y:S01]  /*3470*/  ISETP.GE.U32.AND P3, PT, R74.reuse, 0x6, PT ;  /* 0x000000064a00780c */ /* 0x040fe20003f66070 */
[----:B------:R1:W-:Y:S01]  /*3480*/  STS.128 [R81], R4 ;  /* 0x0000000451007388 */ /* 0x0003e20000000c00 */
[----:B------:R-:W-:Y:S01]  /*3490*/  VIADD R74, R74, 0x2 ;  /* 0x000000024a4a7836 */ /* 0x000fe20000000000 */
[----:B----4-:R-:W-:Y:S02]  /*34a0*/  F2FP.BF16.F32.PACK_AB R8, R105, R104 ;  /* 0x000000686908723e */ /* 0x010fe400000010ff */
[----:B------:R-:W-:Y:S02]  /*34b0*/  F2FP.BF16.F32.PACK_AB R9, R107, R106 ;  /* 0x0000006a6b09723e */ /* 0x000fe400000010ff */
[----:B------:R-:W-:Y:S02]  /*34c0*/  F2FP.BF16.F32.PACK_AB R10, R109, R108 ;  /* 0x0000006c6d0a723e */ /* 0x000fe400000010ff */
[----:B------:R-:W-:Y:S02]  /*34d0*/  F2FP.BF16.F32.PACK_AB R11, R111, R110 ;  /* 0x0000006e6f0b723e */ /* 0x000fe400000010ff */
[----:B-----5:R-:W-:Y:S02]  /*34e0*/  F2FP.BF16.F32.PACK_AB R12, R113, R112 ;  /* 0x00000070710c723e */ /* 0x020fe400000010ff */
[----:B------:R-:W-:Y:S01]  /*34f0*/  F2FP.BF16.F32.PACK_AB R13, R115, R114 ;  /* 0x00000072730d723e */ /* 0x000fe200000010ff */
[----:B------:R1:W-:Y:S01]  /*3500*/  STS.128 [R82], R8 ;  /* 0x0000000852007388 */ /* 0x0003e20000000c00 */
[----:B------:R-:W-:Y:S02]  /*3510*/  F2FP.BF16.F32.PACK_AB R14, R25, R24 ;  /* 0x00000018190e723e */ /* 0x000fe400000010ff */
[----:B------:R-:W-:Y:S02]  /*3520*/  F2FP.BF16.F32.PACK_AB R15, R27, R26 ;  /* 0x0000001a1b0f723e */ /* 0x000fe400000010ff */
[----:B--2---:R-:W-:Y:S02]  /*3530*/  F2FP.BF16.F32.PACK_AB R16, R29, R28 ;  /* 0x0000001c1d10723e */ /* 0x004fe400000010ff */
[----:B------:R-:W-:Y:S01]  /*3540*/  F2FP.BF16.F32.PACK_AB R17, R31, R30 ;  /* 0x0000001e1f11723e */ /* 0x000fe200000010ff */
[----:B------:R1:W-:Y:S01]  /*3550*/  STS.128 [R83], R12 ;  /* 0x0000000c53007388 */ /* 0x0003e20000000c00 */
[----:B------:R-:W-:Y:S02]  /*3560*/  F2FP.BF16.F32.PACK_AB R18, R33, R32 ;  /* 0x000000202112723e */ /* 0x000fe400000010ff */
[----:B------:R-:W-:Y:S05]  /*3570*/  F2FP.BF16.F32.PACK_AB R19, R35, R34 ;  /* 0x000000222313723e */ /* 0x000fea00000010ff */
[----:B------:R1:W-:Y:S01]  /*3580*/  STS.128 [R84], R16 ;  /* 0x0000001054007388 */ /* 0x0003e20000000c00 */
[----:B------:R2:W-:Y:S06]  /*3590*/  MEMBAR.ALL.CTA ;  /* 0x0000000000007992 */ /* 0x0005ec0000008000 */
[----:B--2---:R-:W2:Y:S02]  /*35a0*/  FENCE.VIEW.ASYNC.S ;  /* 0x00000000000073c6 */ /* 0x004ea40000000000 */
[----:B--2---:R-:W-:Y:S06]  /*35b0*/  BAR.SYNC.DEFER_BLOCKING 0x2, 0x80 ;  /* 0x0082000000007b1d */ /* 0x004fec0000010000 */
[----:B------:R-:W-:Y:S05]  /*35c0*/  @P2 BRA `(.L_x_54) ;  /* 0x0000000000482947 */ /* 0x000fea0003800000 */
[----:B------:R-:W-:Y:S01]  /*35d0*/  PLOP3.LUT P0, PT, PT, PT, PT, 0x80, 0x8 ;  /* 0x000000000008781c */ /* 0x000fe20003f0f070 */
[----:B------:R-:W-:Y:S01]  /*35e0*/  UIADD3 UR12, UP0, UPT, UR10, 0x240, URZ ;  /* 0x000002400a0c7890 */ /* 0x000fe2000ff1e0ff */
[----:B------:R-:W-:Y:S01]  /*35f0*/  IMAD.IADD R79, R73, 0x1, R79 ;  /* 0x00000001494f7824 */ /* 0x000fe200078e024f */
[----:B-1----:R-:W-:Y:S02]  /*3600*/  IADD3 R4, PT, PT, R3, 0x400, RZ ;  /* 0x0000040003047810 */ /* 0x002fe40007ffe0ff */
[----:B------:R-:W-:Y:S11]  /*3610*/  UIADD3.X UR13, UPT, UPT, URZ, UR11, URZ, UP0, !UPT ;  /* 0x0000000bff0d7290 */ /* 0x000ff600087fe4ff */
[----:B------:R-:W-:Y:S01]  /*3620*/  @!UPT UIADD3 URZ, UPT, UPT, URZ, URZ, URZ ;  /* 0x000000fffffff290 */ /* 0x000fe2000fffe0ff */
.L_x_55:
[----:B------:R-:W-:Y:S02]  /*3630*/  PLOP3.LUT P1, PT, P1, P0, PT, 0xf2, 0x2f ;  /* 0x00000000002f781c */ /* 0x000fe40000f21e72 */
[----:B------:R-:W-:Y:S08]  /*3640*/  @P0 R2UR P1, UR6, R63 ;  /* 0x000000003f0602ca */ /* 0x000ff00000020000 */
[----:B------:R-:W-:Y:S02]  /*3650*/  PLOP3.LUT P1, PT, P1, P0, PT, 0xf2, 0x2f ;  /* 0x00000000002f781c */ /* 0x000fe40000f21e72 */
[----:B------:R-:W-:Y:S08]  /*3660*/  @P0 R2UR.OR P1, UR5, R79 ;  /* 0x000000004f0502ca */ /* 0x000ff00000120000 */
[----:B------:R-:W-:Y:S02]  /*3670*/  PLOP3.LUT P1, PT, P1, P0, PT, 0xf2, 0x2f ;  /* 0x00000000002f781c */ /* 0x000fe40000f21e72 */
[----:B------:R-:W-:Y:S08]  /*3680*/  @P0 R2UR.OR P1, UR4, R4 ;  /* 0x00000000040402ca */ /* 0x000ff00000120000 */
[----:B------:R-:W-:Y:S02]  /*3690*/  @P0 PLOP3.LUT P0, PT, P1, PT, PT, 0x80, 0x8 ;  /* 0x000000000008081c */ /* 0x000fe40000f0f070 */
[----:B------:R-:W-:Y:S03]  /*36a0*/  PLOP3.LUT P1, PT, PT, PT, PT, 0x80, 0x8 ;  /* 0x000000000008781c */ /* 0x000fe60003f2f070 */
[----:B------:R1:W-:Y:S08]  /*36b0*/  UTMASTG.2D [UR4], [UR12], desc[URZ] ;  /* 0x0000ff040c0073b5 */ /* 0x0003f00008009000 */
[----:B-1----:R-:W-:Y:S05]  /*36c0*/  @P0 BRA.U.ANY `(.L_x_55) ;  /* 0xfffffffd00d80947 */ /* 0x002fea000393ffff */
[----:B------:R0:W-:Y:S01]  /*36d0*/  UTMACMDFLUSH ;  /* 0x00000000000079b7 */ /* 0x0001e20000000000 */
[----:B------:R-:W-:Y:S04]  /*36e0*/  DEPBAR.LE SB0, 0x0 ;  /* 0x000080000000791a */ /* 0x000fe80000000000 */
.L_x_54:
[----:B------:R-:W-:Y:S01]  /*36f0*/  BAR.SYNC.DEFER_BLOCKING 0x2, 0x80 ;  /* 0x0082000000007b1d */ /* 0x000fe20000010000 */
[----:B-1----:R-:W-:Y:S01]  /*3700*/  FMUL R5, R34, -1.4426950216293334961 ;  /* 0xbfb8aa3b22057820 */ /* 0x002fe20000400000 */
[----:B------:R-:W-:Y:S01]  /*3710*/  FMUL R15, R24, -1.4426950216293334961 ;  /* 0xbfb8aa3b180f7820 */ /* 0x000fe20000400000 */
[----:B------:R-:W-:Y:S01]  /*3720*/  FMUL R6, R33, -1.4426950216293334961 ;  /* 0xbfb8aa3b21067820 */ /* 0x000fe20000400000 */
[----:B------:R-:W-:Y:S01]  /*3730*/  FMUL R8, R31, -1.4426950216293334961 ;  /* 0xbfb8aa3b1f087820 */ /* 0x000fe20000400000 */
[----:B------:R-:W-:Y:S01]  /*3740*/  FMUL R7, R32, -1.4426950216293334961 ;  /* 0xbfb8aa3b20077820 */ /* 0x000fe20000400000 */
[----:B------:R-:W-:Y:S01]  /*3750*/  FMUL R11, R28, -1.4426950216293334961 ;  /* 0xbfb8aa3b1c0b7820 */ /* 0x000fe20000400000 */
[----:B------:R-:W-:Y:S01]  /*3760*/  MUFU.EX2 R5, R5 ;  /* 0x0000000500057308 */ /* 0x000fe20000000800 */
[----:B------:R-:W-:Y:S01]  /*3770*/  FMUL R13, R26, -1.4426950216293334961 ;  /* 0xbfb8aa3b1a0d7820 */ /* 0x000fe20000400000 */
[----:B------:R-:W-:Y:S01]  /*3780*/  LEA R123, R66, R3, 0x6 ;  /* 0x00000003427b7211 */ /* 0x000fe200078e30ff */
[----:B------:R-:W-:Y:S01]  /*3790*/  FMUL R9, R30, -1.4426950216293334961 ;  /* 0xbfb8aa3b1e097820 */ /* 0x000fe20000400000 */
[----:B------:R-:W-:Y:S01]  /*37a0*/  FMUL R12, R27, -1.4426950216293334961 ;  /* 0xbfb8aa3b1b0c7820 */ /* 0x000fe20000400000 */
[----:B------:R-:W-:Y:S01]  /*37b0*/  FMUL R16, R115, -1.4426950216293334961 ;  /* 0xbfb8aa3b73107820 */ /* 0x000fe20000400000 */
[----:B------:R-:W-:Y:S01]  /*37c0*/  IADD3 R125, PT, PT, R123, 0x4410, RZ ;  /* 0x000044107b7d7810 */ /* 0x000fe20007ffe0ff */
[----:B------:R-:W-:Y:S03]  /*37d0*/  FMUL R14, R25, -1.4426950216293334961 ;  /* 0xbfb8aa3b190e7820 */ /* 0x000fe60000400000 */
[----:B------:R-:W-:Y:S01]  /*37e0*/  MUFU.EX2 R15, R15 ;  /* 0x0000000f000f7308 */ /* 0x000fe20000000800 */
[----:B------:R-:W-:Y:S01]  /*37f0*/  IADD3 R124, PT, PT, R123, 0x4420, RZ ;  /* 0x000044207b7c7810 */ /* 0x000fe20007ffe0ff */
[----:B------:R-:W-:Y:S01]  /*3800*/  FMUL R10, R29, -1.4426950216293334961 ;  /* 0xbfb8aa3b1d0a7820 */ /* 0x000fe20000400000 */
[----:B------:R-:W-:Y:S01]  /*3810*/  FMUL R94, R98, -1.4426950216293334961 ;  /* 0xbfb8aa3b625e7820 */ /* 0x000fe20000400000 */
[----:B------:R-:W-:Y:S01]  /*3820*/  FMUL R18, R105, -1.4426950216293334961 ;  /* 0xbfb8aa3b69127820 */ /* 0x000fe20000400000 */
[----:B------:R-:W-:Y:S01]  /*3830*/  FMUL R95, R102, -1.4426950216293334961 ;  /* 0xbfb8aa3b665f7820 */ /* 0x000fe20000400000 */
[----:B------:R-:W-:Y:S01]  /*3840*/  FMUL R116, R103, -1.4426950216293334961 ;  /* 0xbfb8aa3b67747820 */ /* 0x000fe20000400000 */
[----:B------:R-:W-:Y:S03]  /*3850*/  FMUL R117, R100, -1.4426950216293334961 ;  /* 0xbfb8aa3b64757820 */ /* 0x000fe60000400000 */
[----:B------:R-:W-:Y:S01]  /*3860*/  MUFU.EX2 R9, R9 ;  /* 0x0000000900097308 */ /* 0x000fe20000000800 */
[----:B------:R-:W-:Y:S01]  /*3870*/  FMUL R118, R101, -1.4426950216293334961 ;  /* 0xbfb8aa3b65767820 */ /* 0x000fe20000400000 */
        /* <DEDUP_REMOVED lines=15> */
[----:B------:R-:W-:Y:S09]  /*3970*/  FMUL R23, R112, -1.4426950216293334961 ;  /* 0xbfb8aa3b70177820 */ /* 0x000ff20000400000 */
[----:B------:R-:W-:Y:S10]  /*3980*/  MUFU.EX2 R4, R4 ;  /* 0x0000000400047308 */ /* 0x000ff40000000800 */
        /* <DEDUP_REMOVED lines=25> */
[----:B------:R-:W1:Y:S02]  /*3b20*/  MUFU.EX2 R17, R17 ;  /* 0x0000001100117308 */ /* 0x000e640000000800 */
[----:B-1----:R-:W-:Y:S01]  /*3b30*/  FADD R17, R17, 1 ;  /* 0x3f80000011117421 */ /* 0x002fe20000000000 */
[----:B------:R-:W-:Y:S01]  /*3b40*/  FADD R22, R22, 1 ;  /* 0x3f80000016167421 */ /* 0x000fe20000000000 */
[----:B------:R-:W-:Y:S01]  /*3b50*/  FADD R21, R21, 1 ;  /* 0x3f80000015157421 */ /* 0x000fe20000000000 */
[----:B------:R-:W-:Y:S01]  /*3b60*/  FADD R19, R19, 1 ;  /* 0x3f80000013137421 */ /* 0x000fe20000000000 */
[----:B------:R-:W-:Y:S04]  /*3b70*/  FADD R20, R20, 1 ;  /* 0x3f80000014147421 */ /* 0x000fe80000000000 */
[----:B------:R-:W1:Y:S01]  /*3b80*/  MUFU.RCP R121, R22 ;  /* 0x0000001600797308 */ /* 0x000e620000001000 */
[----:B------:R-:W-:Y:S01]  /*3b90*/  FADD R8, R8, 1 ;  /* 0x3f80000008087421 */ /* 0x000fe20000000000 */
[----:B------:R-:W-:Y:S01]  /*3ba0*/  FADD R120, R93, 1 ;  /* 0x3f8000005d787421 */ /* 0x000fe20000000000 */
[----:B------:R-:W-:Y:S01]  /*3bb0*/  FADD R11, R11, 1 ;  /* 0x3f8000000b0b7421 */ /* 0x000fe20000000000 */
[----:B------:R-:W-:Y:S01]  /*3bc0*/  FADD R10, R10, 1 ;  /* 0x3f8000000a0a7421 */ /* 0x000fe20000000000 */
[----:B------:R-:W-:Y:S01]  /*3bd0*/  FADD R9, R9, 1 ;  /* 0x3f80000009097421 */ /* 0x000fe20000000000 */
[----:B------:R-:W-:Y:S01]  /*3be0*/  FADD R4, R4, 1 ;  /* 0x3f80000004047421 */ /* 0x000fe20000000000 */
[----:B------:R-:W-:Y:S03]  /*3bf0*/  FADD R5, R5, 1 ;  /* 0x3f80000005057421 */ /* 0x000fe60000000000 */
[----:B------:R-:W2:Y:S01]  /*3c00*/  MUFU.RCP R8, R8 ;  /* 0x0000000800087308 */ /* 0x000ea20000001000 */
[----:B------:R-:W-:Y:S01]  /*3c10*/  FADD R15, R15, 1 ;  /* 0x3f8000000f0f7421 */ /* 0x000fe20000000000 */
[----:B------:R-:W-:Y:S01]  /*3c20*/  FADD R6, R6, 1 ;  /* 0x3f80000006067421 */ /* 0x000fe20000000000 */
[----:B------:R-:W-:Y:S01]  /*3c30*/  FADD R119, R94, 1 ;  /* 0x3f8000005e777421 */ /* 0x000fe20000000000 */
[----:B------:R-:W-:Y:S01]  /*3c40*/  FADD R94, R18, 1 ;  /* 0x3f800000125e7421 */ /* 0x000fe20000000000 */
[----:B------:R-:W-:Y:S01]  /*3c50*/  FADD R18, R16, 1 ;  /* 0x3f80000010127421 */ /* 0x000fe20000000000 */
[----:B------:R-:W-:Y:S01]  /*3c60*/  FADD R12, R12, 1 ;  /* 0x3f8000000c0c7421 */ /* 0x000fe20000000000 */
[----:B------:R-:W-:Y:S03]  /*3c70*/  FADD R7, R7, 1 ;  /* 0x3f80000007077421 */ /* 0x000fe60000000000 */
[----:B------:R-:W4:Y:S01]  /*3c80*/  MUFU.RCP R9, R9 ;  /* 0x0000000900097308 */ /* 0x000f220000001000 */
[----:B-1----:R-:W-:Y:S01]  /*3c90*/  FMUL R96, R96, R121 ;  /* 0x0000007960607220 */ /* 0x002fe20000400000 */
[----:B------:R-:W-:Y:S01]  /*3ca0*/  FADD R13, R13, 1 ;  /* 0x3f8000000d0d7421 */ /* 0x000fe20000000000 */
[----:B------:R-:W-:Y:S01]  /*3cb0*/  FADD R14, R14, 1 ;  /* 0x3f8000000e0e7421 */ /* 0x000fe20000000000 */
[----:B------:R-:W-:Y:S01]  /*3cc0*/  FADD R80, R80, 1 ;  /* 0x3f80000050507421 */ /* 0x000fe20000000000 */
[----:B------:R-:W-:Y:S01]  /*3cd0*/  FMUL R85, R85, R96 ;  /* 0x0000006055557220 */ /* 0x000fe20000400000 */
[----:B------:R-:W-:Y:S01]  /*3ce0*/  FADD R79, R79, 1 ;  /* 0x3f8000004f4f7421 */ /* 0x000fe20000000000 */
[----:B------:R-:W-:Y:S03]  /*3cf0*/  FADD R84, R84, 1 ;  /* 0x3f80000054547421 */ /* 0x000fe60000000000 */
[----:B------:R-:W1:Y:S01]  /*3d00*/  MUFU.RCP R4, R4 ;  /* 0x0000000400047308 */ /* 0x000e620000001000 */
[----:B--2---:R-:W-:Y:S01]  /*3d10*/  FMUL R8, R31, R8 ;  /* 0x000000081f087220 */ /* 0x004fe20000400000 */
[----:B------:R-:W-:Y:S01]  /*3d20*/  FMUL R85, R60, R85 ;  /* 0x000000553c557220 */ /* 0x000fe20000400000 */
[----:B------:R-:W-:Y:S01]  /*3d30*/  FADD R82, R82, 1 ;  /* 0x3f80000052527421 */ /* 0x000fe20000000000 */
[----:B------:R-:W-:Y:S01]  /*3d40*/  FADD R81, R81, 1 ;  /* 0x3f80000051517421 */ /* 0x000fe20000000000 */
[----:B------:R-:W-:Y:S01]  /*3d50*/  FMUL R55, R55, R8 ;  /* 0x0000000837377220 */ /* 0x000fe20000400000 */
[----:B------:R-:W-:Y:S01]  /*3d60*/  FADD R83, R83, 1 ;  /* 0x3f80000053537421 */ /* 0x000fe20000000000 */
[----:B------:R-:W-:Y:S03]  /*3d70*/  FADD R95, R95, 1 ;  /* 0x3f8000005f5f7421 */ /* 0x000fe60000000000 */
[----:B------:R-:W2:Y:S01]  /*3d80*/  MUFU.RCP R80, R80 ;  /* 0x0000005000507308 */ /* 0x000ea20000001000 */
[----:B----4-:R-:W-:Y:S01]  /*3d90*/  FMUL R9, R30, R9 ;  /* 0x000000091e097220 */ /* 0x010fe20000400000 */
[----:B------:R-:W-:Y:S01]  /*3da0*/  FADD R116, R116, 1 ;  /* 0x3f80000074747421 */ /* 0x000fe20000000000 */
[----:B------:R-:W-:Y:S01]  /*3db0*/  FADD R117, R117, 1 ;  /* 0x3f80000075757421 */ /* 0x000fe20000000000 */
[----:B------:R-:W-:Y:S01]  /*3dc0*/  FADD R118, R118, 1 ;  /* 0x3f80000076767421 */ /* 0x000fe20000000000 */
[----:B------:R-:W-:Y:S01]  /*3dd0*/  FMUL R9, R54, R9 ;  /* 0x0000000936097220 */ /* 0x000fe20000400000 */
[----:B------:R-:W-:Y:S04]  /*3de0*/  FADD R23, R23, 1 ;  /* 0x3f80000017177421 */ /* 0x000fe80000000000 */
[----:B------:R-:W4:Y:S01]  /*3df0*/  MUFU.RCP R79, R79 ;  /* 0x0000004f004f7308 */ /* 0x000f220000001000 */
[----:B-1----:R-:W-:Y:S04]  /*3e00*/  FMUL R4, R35, R4 ;  /* 0x0000000423047220 */ /* 0x002fe80000400000 */
[----:B------:R-:W-:Y:S05]  /*3e10*/  FMUL R59, R59, R4 ;  /* 0x000000043b3b7220 */ /* 0x000fea0000400000 */
[----:B------:R-:W1:Y:S01]  /*3e20*/  MUFU.RCP R5, R5 ;  /* 0x0000000500057308 */ /* 0x000e620000001000 */
[----:B--2---:R-:W-:Y:S04]  /*3e30*/  FMUL R80, R111, R80 ;  /* 0x000000506f507220 */ /* 0x004fe80000400000 */
[----:B------:R-:W-:Y:S05]  /*3e40*/  FMUL R43, R43, R80 ;  /* 0x000000502b2b7220 */ /* 0x000fea0000400000 */
[----:B------:R-:W2:Y:S01]  /*3e50*/  MUFU.RCP R15, R15 ;  /* 0x0000000f000f7308 */ /* 0x000ea20000001000 */
[----:B------:R-:W-:Y:S01]  /*3e60*/  FMUL R4, R60, R43 ;  /* 0x0000002b3c047220 */ /* 0x000fe20000400000 */
[----:B----4-:R-:W-:Y:S04]  /*3e70*/  FMUL R79, R110, R79 ;  /* 0x0000004f6e4f7220 */ /* 0x010fe80000400000 */
[----:B------:R-:W-:Y:S04]  /*3e80*/  FMUL R79, R42, R79 ;  /* 0x0000004f2a4f7220 */ /* 0x000fe80000400000 */
[----:B------:R-:W4:Y:S01]  /*3e90*/  MUFU.RCP R6, R6 ;  /* 0x0000000600067308 */ /* 0x000f220000001000 */
[----:B-1----:R-:W-:Y:S01]  /*3ea0*/  FMUL R5, R34, R5 ;  /* 0x0000000522057220 */ /* 0x002fe20000400000 */
[----:B------:R-:W-:Y:S03]  /*3eb0*/  FMUL R79, R60, R79 ;  /* 0x0000004f3c4f7220 */ /* 0x000fe60000400000 */
[----:B------:R-:W-:Y:S05]  /*3ec0*/  FMUL R5, R58, R5 ;  /* 0x000000053a057220 */ /* 0x000fea0000400000 */
[----:B------:R-:W1:Y:S01]  /*3ed0*/  MUFU.RCP R84, R84 ;  /* 0x0000005400547308 */ /* 0x000e620000001000 */
[----:B--2---:R-:W-:Y:S09]  /*3ee0*/  FMUL R15, R24, R15 ;  /* 0x0000000f180f7220 */ /* 0x004ff20000400000 */
[----:B------:R-:W2:Y:S01]  /*3ef0*/  MUFU.RCP R82, R82 ;  /* 0x0000005200527308 */ /* 0x000ea20000001000 */
[----:B----4-:R-:W-:Y:S04]  /*3f00*/  FMUL R6, R33, R6 ;  /* 0x0000000621067220 */ /* 0x010fe80000400000 */
[----:B------:R-:W-:Y:S01]  /*3f10*/  FMUL R57, R57, R6 ;  /* 0x0000000639397220 */ /* 0x000fe20000400000 */
[C---:B------:R-:W-:Y:S04]  /*3f20*/  FMUL R6, R60.reuse, R5 ;  /* 0x000000053c067220 */ /* 0x040fe80000400000 */
        /* <DEDUP_REMOVED lines=12> */
[----:B------:R-:W-:Y:S01]  /*3ff0*/  FMUL R24, R60, R81 ;  /* 0x000000513c187220 */ /* 0x000fe20000400000 */
[----:B------:R-:W-:Y:S01]  /*4000*/  FMUL R27, R48, R15 ;  /* 0x0000000f301b7220 */ /* 0x000fe20000400000 */
[C---:B------:R-:W-:Y:S01]  /*4010*/  FMUL R15, R60.reuse, R59 ;  /* 0x0000003b3c0f7220 */ /* 0x040fe20000400000 */
[----:B------:R-:W-:Y:S02]  /*4020*/  FMUL R51, R51, R12 ;  /* 0x0000000c33337220 */ /* 0x000fe40000400000 */
[C---:B------:R-:W-:Y:S03]  /*4030*/  FMUL R27, R60.reuse, R27 ;  /* 0x0000001b3c1b7220 */ /* 0x040fe60000400000 */
[----:B------:R-:W1:Y:S01]  /*4040*/  MUFU.RCP R95, R95 ;  /* 0x0000005f005f7308 */ /* 0x000e620000001000 */
[----:B------:R-:W-:Y:S01]  /*4050*/  FMUL R51, R60, R51 ;  /* 0x000000333c337220 */ /* 0x000fe20000400000 */
[----:B--2---:R-:W-:Y:S04]  /*4060*/  FMUL R83, R106, R83 ;  /* 0x000000536a537220 */ /* 0x004fe80000400000 */
[----:B------:R-:W-:Y:S04]  /*4070*/  FMUL R83, R38, R83 ;  /* 0x0000005326537220 */ /* 0x000fe80000400000 */
[----:B------:R-:W2:Y:S01]  /*4080*/  MUFU.RCP R116, R116 ;  /* 0x0000007400747308 */ /* 0x000ea20000001000 */
[----:B----4-:R-:W-:Y:S01]  /*4090*/  FMUL R7, R32, R7 ;  /* 0x0000000720077220 */ /* 0x010fe20000400000 */
[----:B------:R-:W-:Y:S03]  /*40a0*/  FMUL R83, R60, R83 ;  /* 0x000000533c537220 */ /* 0x000fe60000400000 */
[----:B------:R-:W-:Y:S05]  /*40b0*/  FMUL R7, R56, R7 ;  /* 0x0000000738077220 */ /* 0x000fea0000400000 */
[----:B------:R-:W4:Y:S01]  /*40c0*/  MUFU.RCP R117, R117 ;  /* 0x0000007500757308 */ /* 0x000f220000001000 */
[----:B------:R-:W-:Y:S01]  /*40d0*/  FMUL R7, R60, R7 ;  /* 0x000000073c077220 */ /* 0x000fe20000400000 */
[----:B-1----:R-:W-:Y:S04]  /*40e0*/  FMUL R102, R102, R95 ;  /* 0x0000005f66667220 */ /* 0x002fe80000400000 */
[----:B------:R-:W-:Y:S04]  /*40f0*/  FMUL R91, R91, R102 ;  /* 0x000000665b5b7220 */ /* 0x000fe80000400000 */
        /* <DEDUP_REMOVED lines=11> */
[----:B------:R1:W5:Y:S01]  /*41b0*/  MUFU.RCP R122, R21 ;  /* 0x00000015007a7308 */ /* 0x0003620000001000 */
[----:B--2---:R-:W-:Y:S01]  /*41c0*/  FMUL R98, R98, R119 ;  /* 0x0000007762627220 */ /* 0x004fe20000400000 */
[C---:B------:R-:W-:Y:S03]  /*41d0*/  FMUL R101, R60.reuse, R101 ;  /* 0x000000653c657220 */ /* 0x040fe60000400000 */
[----:B------:R-:W-:Y:S05]  /*41e0*/  FMUL R87, R87, R98 ;  /* 0x0000006257577220 */ /* 0x000fea0000400000 */
[----:B------:R-:W2:Y:S01]  /*41f0*/  MUFU.RCP R11, R11 ;  /* 0x0000000b000b7308 */ /* 0x000ea20000001000 */
[----:B----4-:R-:W-:Y:S01]  /*4200*/  FMUL R99, R99, R120 ;  /* 0x0000007863637220 */ /* 0x010fe20000400000 */
[----:B------:R-:W-:Y:S03]  /*4210*/  FMUL R87, R60, R87 ;  /* 0x000000573c577220 */ /* 0x000fe60000400000 */
[----:B------:R-:W-:Y:S05]  /*4220*/  FMUL R99, R88, R99 ;  /* 0x0000006358637220 */ /* 0x000fea0000400000 */
[----:B------:R-:W4:Y:S01]  /*4230*/  MUFU.RCP R18, R18 ;  /* 0x0000001200127308 */ /* 0x000f220000001000 */
[----:B-1----:R-:W-:Y:S01]  /*4240*/  IADD3 R21, PT, PT, R123, 0x4400, RZ ;  /* 0x000044007b157810 */ /* 0x002fe20007ffe0ff */
[----:B-----5:R-:W-:Y:S01]  /*4250*/  FMUL R97, R97, R122 ;  /* 0x0000007a61617220 */ /* 0x020fe20000400000 */
[----:B------:R-:W-:Y:S01]  /*4260*/  IADD3 R123, PT, PT, R123, 0x4430, RZ ;  /* 0x000044307b7b7810 */ /* 0x000fe20007ffe0ff */
[----:B------:R-:W-:Y:S01]  /*4270*/  FMUL R34, R60, R99 ;  /* 0x000000633c227220 */ /* 0x000fe20000400000 */
[----:B------:R-:W-:Y:S01]  /*4280*/  SHF.R.U32.HI R16, RZ, 0x3, R21 ;  /* 0x00000003ff107819 */ /* 0x000fe20000011615 */
[----:B------:R-:W-:Y:S01]  /*4290*/  FMUL R97, R86, R97 ;  /* 0x0000006156617220 */ /* 0x000fe20000400000 */
[----:B------:R-:W-:Y:S03]  /*42a0*/  SHF.R.U32.HI R22, RZ, 0x3, R123 ;  /* 0x00000003ff167819 */ /* 0x000fe6000001167b */
[----:B------:R-:W1:Y:S01]  /*42b0*/  MUFU.RCP R13, R13 ;  /* 0x0000000d000d7308 */ /* 0x000e620000001000 */
[----:B------:R-:W-:Y:S01]  /*42c0*/  LOP3.LUT R16, R21, 0x30, R16, 0x78, !PT ;  /* 0x0000003015107812 */ /* 0x000fe200078e7810 */
[----:B--2---:R-:W-:Y:S01]  /*42d0*/  FMUL R11, R28, R11 ;  /* 0x0000000b1c0b7220 */ /* 0x004fe20000400000 */
[----:B------:R-:W-:Y:S01]  /*42e0*/  F2FP.BF16.F32.PACK_AB R5, R34, R87 ;  /* 0x000000572205723e */ /* 0x000fe200000010ff */
[----:B------:R-:W-:Y:S01]  /*42f0*/  FMUL R32, R60, R97 ;  /* 0x000000613c207220 */ /* 0x000fe20000400000 */
[----:B------:R-:W-:Y:S02]  /*4300*/  SHF.R.U32.HI R21, RZ, 0x3, R124 ;  /* 0x00000003ff157819 */ /* 0x000fe4000001167c */
[----:B------:R-:W-:Y:S03]  /*4310*/  LOP3.LUT R22, R123, 0x30, R22, 0x78, !PT ;  /* 0x000000307b167812 */ /* 0x000fe600078e7816 */
[----:B------:R-:W2:Y:S01]  /*4320*/  MUFU.RCP R14, R14 ;  /* 0x0000000e000e7308 */ /* 0x000ea20000001000 */
[----:B------:R-:W-:Y:S01]  /*4330*/  LOP3.LUT R21, R124, 0x30, R21, 0x78, !PT ;  /* 0x000000307c157812 */ /* 0x000fe200078e7815 */
[----:B----4-:R-:W-:Y:S04]  /*4340*/  FMUL R18, R115, R18 ;  /* 0x0000001273127220 */ /* 0x010fe80000400000 */
[----:B------:R-:W-:Y:S01]  /*4350*/  FMUL R47, R47, R18 ;  /* 0x000000122f2f7220 */ /* 0x000fe20000400000 */
[----:B------:R-:W-:Y:S03]  /*4360*/  FMNMX.NAN R18, |R4|, |R15|, !PT ;  /* 0x4000000f04127209 */ /* 0x000fe60007820200 */
[----:B------:R-:W4:Y:S01]  /*4370*/  MUFU.RCP R23, R23 ;  /* 0x0000001700177308 */ /* 0x000f220000001000 */
[----:B------:R-:W-:Y:S01]  /*4380*/  F2FP.BF16.F32.PACK_AB R15, R15, R6 ;  /* 0x000000060f0f723e */ /* 0x000fe200000010ff */
[----:B-1----:R-:W-:Y:S08]  /*4390*/  FMUL R13, R26, R13 ;  /* 0x0000000d1a0d7220 */ /* 0x002ff00000400000 */
[----:B------:R-:W1:Y:S01]  /*43a0*/  MUFU.RCP R30, R19 ;  /* 0x00000013001e7308 */ /* 0x000e620000001000 */
[----:B--2---:R-:W-:Y:S01]  /*43b0*/  FMUL R14, R25, R14 ;  /* 0x0000000e190e7220 */ /* 0x004fe20000400000 */
[----:B------:R-:W-:Y:S01]  /*43c0*/  FMUL R25, R50, R13 ;  /* 0x0000000d32197220 */ /* 0x000fe20000400000 */
[C---:B------:R-:W-:Y:S02]  /*43d0*/  FMUL R13, R60.reuse, R55 ;  /* 0x000000373c0d7220 */ /* 0x040fe40000400000 */
[----:B------:R-:W-:Y:S01]  /*43e0*/  FMUL R49, R49, R14 ;  /* 0x0000000e31317220 */ /* 0x000fe20000400000 */
[C---:B------:R-:W-:Y:S01]  /*43f0*/  FMUL R14, R60.reuse, R57 ;  /* 0x000000393c0e7220 */ /* 0x040fe20000400000 */
[----:B------:R-:W-:Y:S03]  /*4400*/  FMUL R38, R60, R25 ;  /* 0x000000193c267220 */ /* 0x000fe60000400000 */
[----:B------:R-:W2:Y:S01]  /*4410*/  MUFU.RCP R10, R10 ;  /* 0x0000000a000a7308 */ /* 0x000ea20000001000 */
[----:B----4-:R-:W-:Y:S01]  /*4420*/  FMUL R23, R112, R23 ;  /* 0x0000001770177220 */ /* 0x010fe20000400000 */
[----:B------:R-:W-:Y:S01]  /*4430*/  FMUL R40, R60, R49 ;  /* 0x000000313c287220 */ /* 0x000fe20000400000 */
[----:B------:R-:W-:Y:S02]  /*4440*/  FMNMX.NAN R28, |R41|, |R14|, !PT ;  /* 0x4000000e291c7209 */ /* 0x000fe40007820200 */
[----:B------:R-:W-:Y:S02]  /*4450*/  F2FP.BF16.F32.PACK_AB R14, R14, R7 ;  /* 0x000000070e0e723e */ /* 0x000fe400000010ff */
[----:B------:R-:W-:Y:S03]  /*4460*/  FMNMX3.NAN R28, |R101|, |R40|, R28, !PT ;  /* 0x40000028651c7276 */ /* 0x000fe6000782021c */
[----:B------:R-:W-:Y:S01]  /*4470*/  MUFU.RCP R93, R20 ;  /* 0x00000014005d7308 */ /* 0x000fe20000001000 */
[----:B-1----:R-:W-:Y:S01]  /*4480*/  FMUL R30, R113, R30 ;  /* 0x0000001e711e7220 */ /* 0x002fe20000400000 */
[----:B------:R-:W-:Y:S01]  /*4490*/  FMUL R19, R52, R11 ;  /* 0x0000000b34137220 */ /* 0x000fe20000400000 */
[----:B------:R-:W-:Y:S01]  /*44a0*/  F2FP.BF16.F32.PACK_AB R11, R4, R79 ;  /* 0x0000004f040b723e */ /* 0x000fe200000010ff */
[C---:B------:R-:W-:Y:S01]  /*44b0*/  FMUL R4, R60.reuse, R39 ;  /* 0x000000273c047220 */ /* 0x040fe20000400000 */
[----:B------:R-:W-:Y:S01]  /*44c0*/  FMUL R45, R45, R30 ;  /* 0x0000001e2d2d7220 */ /* 0x000fe20000400000 */
[C---:B------:R-:W-:Y:S01]  /*44d0*/  FMUL R30, R60.reuse, R91 ;  /* 0x0000005b3c1e7220 */ /* 0x040fe20000400000 */
[----:B------:R-:W-:Y:S03]  /*44e0*/  FMUL R19, R60, R19 ;  /* 0x000000133c137220 */ /* 0x000fe60000400000 */
[----:B------:R-:W1:Y:S01]  /*44f0*/  MUFU.RCP R17, R17 ;  /* 0x0000001100117308 */ /* 0x000e620000001000 */
[----:B------:R-:W-:Y:S01]  /*4500*/  FMNMX.NAN R31, |R4|, |R13|, !PT ;  /* 0x4000000d041f7209 */ /* 0x000fe20007820200 */
[----:B--2---:R-:W-:Y:S01]  /*4510*/  FMUL R10, R29, R10 ;  /* 0x0000000a1d0a7220 */ /* 0x004fe20000400000 */
[----:B------:R-:W-:Y:S01]  /*4520*/  FMUL R29, R44, R23 ;  /* 0x000000172c1d7220 */ /* 0x000fe20000400000 */
[----:B------:R-:W-:Y:S01]  /*4530*/  FMNMX.NAN R23, |R79|, |R6|, !PT ;  /* 0x400000064f177209 */ /* 0x000fe20007820200 */
[----:B------:R-:W-:Y:S01]  /*4540*/  FMUL R6, R60, R9 ;  /* 0x000000093c067220 */ /* 0x000fe20000400000 */
[----:B------:R-:W-:Y:S01]  /*4550*/  F2FP.BF16.F32.PACK_AB R9, R4, R83 ;  /* 0x000000530409723e */ /* 0x000fe200000010ff */
[----:B------:R-:W-:Y:S01]  /*4560*/  FMUL R53, R53, R10 ;  /* 0x0000000a35357220 */ /* 0x000fe20000400000 */
[----:B------:R-:W-:Y:S02]  /*4570*/  F2FP.BF16.F32.PACK_AB R10, R41, R24 ;  /* 0x00000018290a723e */ /* 0x000fe400000010ff */
[----:B------:R-:W2:Y:S01]  /*4580*/  MUFU.RCP R94, R94 ;  /* 0x0000005e005e7308 */ /* 0x000ea20000001000 */
[-C--:B------:R-:W-:Y:S01]  /*4590*/  FMNMX.NAN R26, |R83|, |R6|.reuse, !PT ;  /* 0x40000006531a7209 */ /* 0x080fe20007820200 */
[C---:B------:R-:W-:Y:S01]  /*45a0*/  FMUL R12, R60.reuse, R53 ;  /* 0x000000353c0c7220 */ /* 0x040fe20000400000 */
[----:B------:R-:W-:Y:S01]  /*45b0*/  F2FP.BF16.F32.PACK_AB R13, R13, R6 ;  /* 0x000000060d0d723e */ /* 0x000fe200000010ff */
[----:B------:R-:W-:Y:S01]  /*45c0*/  FMUL R29, R60, R29 ;  /* 0x0000001d3c1d7220 */ /* 0x000fe20000400000 */
[----:B------:R-:W-:Y:S01]  /*45d0*/  FMNMX.NAN R24, |R24|, |R7|, !PT ;  /* 0x4000000718187209 */ /* 0x000fe20007820200 */
[----:B------:R-:W-:Y:S01]  /*45e0*/  FMUL R42, R60, R45 ;  /* 0x0000002d3c2a7220 */ /* 0x000fe20000400000 */
[----:B------:R-:W-:Y:S01]  /*45f0*/  F2FP.BF16.F32.PACK_AB R7, R103, R30 ;  /* 0x0000001e6707723e */ /* 0x000fe200000010ff */
[----:B-1----:R-:W-:Y:S01]  /*4600*/  FMUL R17, R114, R17 ;  /* 0x0000001172117220 */ /* 0x002fe20000400000 */
[----:B------:R-:W-:Y:S01]  /*4610*/  F2FP.BF16.F32.PACK_AB R6, R101, R89 ;  /* 0x000000596506723e */ /* 0x000fe200000010ff */
[----:B------:R-:W-:Y:S01]  /*4620*/  FMUL R93, R104, R93 ;  /* 0x0000005d685d7220 */ /* 0x000fe20000400000 */
[----:B------:R-:W-:Y:S01]  /*4630*/  F2FP.BF16.F32.PACK_AB R4, R32, R85 ;  /* 0x000000552004723e */ /* 0x000fe200000010ff */
[----:B------:R-:W-:Y:S01]  /*4640*/  FMUL R17, R46, R17 ;  /* 0x000000112e117220 */ /* 0x000fe20000400000 */
[----:B------:R-:W-:Y:S01]  /*4650*/  SHF.R.U32.HI R20, RZ, 0x3, R125 ;  /* 0x00000003ff147819 */ /* 0x000fe2000001167d */
[----:B------:R-:W-:Y:S01]  /*4660*/  FMUL R93, R36, R93 ;  /* 0x0000005d245d7220 */ /* 0x000fe20000400000 */
[----:B------:R-:W-:Y:S01]  /*4670*/  FMNMX3.NAN R103, |R103|, |R51|, R18, !PT ;  /* 0x4000003367677276 */ /* 0x000fe20007820212 */
[----:B------:R1:W-:Y:S01]  /*4680*/  STS.128 [R16], R4 ;  /* 0x0000000410007388 */ /* 0x0003e20000000c00 */
[----:B------:R-:W-:Y:S01]  /*4690*/  LOP3.LUT R20, R125, 0x30, R20, 0x78, !PT ;  /* 0x000000307d147812 */ /* 0x000fe200078e7814 */
[----:B--2---:R-:W-:Y:S01]  /*46a0*/  FMUL R94, R105, R94 ;  /* 0x0000005e695e7220 */ /* 0x004fe20000400000 */
[----:B------:R-:W-:Y:S01]  /*46b0*/  FMNMX3.NAN R23, |R30|, |R38|, R23, !PT ;  /* 0x400000261e177276 */ /* 0x000fe20007820217 */
[C---:B------:R-:W-:Y:S01]  /*46c0*/  FMUL R93, R60.reuse, R93 ;  /* 0x0000005d3c5d7220 */ /* 0x040fe20000400000 */
[----:B------:R-:W-:Y:S01]  /*46d0*/  FMNMX3.NAN R24, |R89|, |R27|, R24, !PT ;  /* 0x4000001b59187276 */ /* 0x000fe20007820218 */
[----:B------:R-:W-:Y:S01]  /*46e0*/  FMUL R37, R37, R94 ;  /* 0x0000005e25257220 */ /* 0x000fe20000400000 */
[C---:B------:R-:W-:Y:S01]  /*46f0*/  FMUL R18, R60.reuse, R47 ;  /* 0x0000002f3c127220 */ /* 0x040fe20000400000 */
[C---:B------:R-:W-:Y:S01]  /*4700*/  FMUL R25, R60.reuse, R17 ;  /* 0x000000113c197220 */ /* 0x040fe20000400000 */
[----:B------:R-:W-:Y:S01]  /*4710*/  FMNMX.NAN R36, |R93|, |R19|, !PT ;  /* 0x400000135d247209 */ /* 0x000fe20007820200 */
[----:B------:R-:W-:Y:S02]  /*4720*/  FMUL R37, R60, R37 ;  /* 0x000000253c257220 */ /* 0x000fe40000400000 */
[----:B------:R-:W-:Y:S02]  /*4730*/  FMNMX3.NAN R34, |R34|, |R18|, R31, !PT ;  /* 0x4000001222227276 */ /* 0x000fe4000782021f */
[----:B------:R-:W-:Y:S02]  /*4740*/  F2FP.BF16.F32.PACK_AB R17, R18, R25 ;  /* 0x000000191211723e */ /* 0x000fe400000010ff */
[C---:B------:R-:W-:Y:S02]  /*4750*/  F2FP.BF16.F32.PACK_AB R8, R37.reuse, R93 ;  /* 0x0000005d2508723e */ /* 0x040fe400000010ff */
[----:B------:R-:W-:Y:S02]  /*4760*/  F2FP.BF16.F32.PACK_AB R18, R40, R27 ;  /* 0x0000001b2812723e */ /* 0x000fe400000010ff */
[----:B------:R-:W-:Y:S01]  /*4770*/  FMNMX.NAN R33, |R37|, |R12|, !PT ;  /* 0x4000000c25217209 */ /* 0x000fe20007820200 */
[----:B------:R2:W-:Y:S01]  /*4780*/  STS.128 [R20], R8 ;  /* 0x0000000814007388 */ /* 0x0005e20000000c00 */
[----:B------:R-:W-:Y:S02]  /*4790*/  F2FP.BF16.F32.PACK_AB R12, R12, R19 ;  /* 0x000000130c0c723e */ /* 0x000fe400000010ff */
[----:B------:R-:W-:Y:S02]  /*47a0*/  F2FP.BF16.F32.PACK_AB R19, R51, R38 ;  /* 0x000000263313723e */ /* 0x000fe400000010ff */
[----:B------:R-:W-:Y:S02]  /*47b0*/  FMNMX3.NAN R26, |R87|, |R25|, R26, !PT ;  /* 0x40000019571a7276 */ /* 0x000fe4000782021a */
[----:B------:R-:W-:Y:S02]  /*47c0*/  FMNMX3.NAN R33, |R32|, |R42|, R33, !PT ;  /* 0x4000002a20217276 */ /* 0x000fe40007820221 */
[----:B------:R-:W-:Y:S02]  /*47d0*/  FMNMX.NAN R34, R103, R34, !PT ;  /* 0x0000002267227209 */ /* 0x000fe40007820000 */
[-C--:B-1----:R-:W-:Y:S02]  /*47e0*/  F2FP.BF16.F32.PACK_AB R16, R42, R29.reuse ;  /* 0x0000001d2a10723e */ /* 0x082fe400000010ff */
[----:B------:R-:W-:Y:S02]  /*47f0*/  FMNMX3.NAN R29, |R85|, |R29|, R36, !PT ;  /* 0x4000001d551d7276 */ /* 0x000fe40007820224 */
[----:B------:R-:W-:Y:S01]  /*4800*/  FMNMX.NAN R23, R23, R26, !PT ;  /* 0x0000001a17177209 */ /* 0x000fe20007820000 */
[----:B------:R2:W-:Y:S01]  /*4810*/  STS.128 [R21], R16 ;  /* 0x0000001015007388 */ /* 0x0005e20000000c00 */
[----:B------:R-:W-:Y:S02]  /*4820*/  FMNMX3.NAN R28, R33, R28, R34, !PT ;  /* 0x0000001c211c7276 */ /* 0x000fe40007820022 */
[----:B------:R-:W-:Y:S04]  /*4830*/  FMNMX3.NAN R23, R29, R24, R23, !PT ;  /* 0x000000181d177276 */ /* 0x000fe80007820017 */
[----:B------:R-:W-:Y:S01]  /*4840*/  FMNMX3.NAN R28, R23, R28, RZ, !PT ;  /* 0x0000001c171c7276 */ /* 0x000fe200078200ff */
[----:B------:R2:W-:Y:S03]  /*4850*/  STS.128 [R22], R12 ;  /* 0x0000000c16007388 */ /* 0x0005e60000000c00 */
[----:B------:R-:W-:Y:S01]  /*4860*/  FMNMX R77, R28, R77, !PT ;  /* 0x0000004d1c4d7209 */ /* 0x000fe20007800000 */
[----:B------:R1:W-:Y:S06]  /*4870*/  MEMBAR.ALL.CTA ;  /* 0x0000000000007992 */ /* 0x0003ec0000008000 */
[----:B-1----:R-:W1:Y:S02]  /*4880*/  FENCE.VIEW.ASYNC.S ;  /* 0x00000000000073c6 */ /* 0x002e640000000000 */
[----:B-1----:R-:W-:Y:S06]  /*4890*/  BAR.SYNC.DEFER_BLOCKING 0x2, 0x80 ;  /* 0x0082000000007b1d */ /* 0x002fec0000010000 */
[----:B------:R-:W-:Y:S05]  /*48a0*/  @P2 BRA `(.L_x_56) ;  /* 0x00000000004c2947 */ /* 0x000fea0003800000 */
[----:B------:R-:W-:Y:S01]  /*48b0*/  VIADD R4, R3, 0x4400 ;  /* 0x0000440003047836 */ /* 0x000fe20000000000 */
[----:B------:R-:W-:Y:S01]  /*48c0*/  ISETP.NE.AND P0, PT, R78, RZ, PT ;  /* 0x000000ff4e00720c */ /* 0x000fe20003f05270 */
[----:B------:R-:W-:Y:S03]  /*48d0*/  UIADD3 UR12, UP0, UPT, UR10, 0x2c0, URZ ;  /* 0x000002c00a0c7890 */ /* 0x000fe6000ff1e0ff */
[----:B------:R-:W-:Y:S01]  /*48e0*/  SEL R62, R62, R75, !P0 ;  /* 0x0000004b3e3e7207 */ /* 0x000fe20004000000 */
[----:B------:R-:W-:Y:S01]  /*48f0*/  UIADD3.X UR13, UPT, UPT, URZ, UR11, URZ, UP0, !UPT ;  /* 0x0000000bff0d7290 */ /* 0x000fe200087fe4ff */
[----:B------:R-:W-:Y:S03]  /*4900*/  PLOP3.LUT P0, PT, PT, PT, PT, 0x80, 0x8 ;  /* 0x000000000008781c */ /* 0x000fe60003f0f070 */
[----:B------:R-:W-:Y:S04]  /*4910*/  IMAD R5, R61, 0x4, R62 ;  /* 0x000000043d057824 */ /* 0x000fe800078e023e */
[----:B------:R-:W-:Y:S07]  /*4920*/  IMAD.SHL.U32 R5, R5, 0x20, RZ ;  /* 0x0000002005057824 */ /* 0x000fee00078e00ff */
.L_x_57:
        /* <DEDUP_REMOVED lines=10> */
[----:B------:R0:W-:Y:S02]  /*49d0*/  UTMACMDFLUSH ;  /* 0x00000000000079b7 */ /* 0x0001e40000000000 */
.L_x_56:
[----:B------:R-:W-:Y:S01]  /*49e0*/  BAR.SYNC.DEFER_BLOCKING 0x2, 0x80 ;  /* 0x0082000000007b1d */ /* 0x000fe20000010000 */
[----:B------:R-:W-:Y:S02]  /*49f0*/  IADD3 R75, PT, PT, R75, 0x1, RZ ;  /* 0x000000014b4b7810 */ /* 0x000fe40007ffe0ff */
[----:B------:R-:W-:Y:S03]  /*4a00*/  IADD3 R76, PT, PT, R76, -0x1, RZ ;  /* 0xffffffff4c4c7810 */ /* 0x000fe60007ffe0ff */
[----:B------:R-:W-:Y:S05]  /*4a10*/  @!P3 BRA `(.L_x_58) ;  /* 0xffffffe00080b947 */ /* 0x000fea000383ffff */
[--C-:B------:R-:W-:Y:S01]  /*4a20*/  IMAD R5, R68, 0x8, R3.reuse ;  /* 0x0000000844057824 */ /* 0x100fe200078e0203 */
[----:B------:R-:W-:Y:S01]  /*4a30*/  SHF.L.U32 R6, R67, 0x1f, RZ ;  /* 0x0000001f43067819 */ /* 0x000fe200000006ff */
[----:B------:R-:W-:Y:S01]  /*4a40*/  BSSY B0, `(.L_x_59) ;  /* 0x0000005000007945 */ /* 0x000fe20003800000 */
[----:B---3--:R-:W-:Y:S01]  /*4a50*/  ISETP.NE.AND P0, PT, R64, RZ, PT ;  /* 0x000000ff4000720c */ /* 0x008fe20003f05270 */
[----:B------:R-:W-:Y:S01]  /*4a60*/  IMAD R63, R68, 0x10, R3 ;  /* 0x00000010443f7824 */ /* 0x000fe200078e0203 */
[----:B------:R-:W1:Y:S02]  /*4a70*/  SYNCS.PHASECHK.TRANS64.TRYWAIT P1, [R5+URZ+0x40], R6 ;  /* 0x00004006050075a7 */ /* 0x000e6400080211ff */
[----:B-1----:R-:W-:Y:S09]  /*4a80*/  @!P1 BRA `(.L_x_60) ;  /* 0x0000000800bc9947 */ /* 0x002ff20003800000 */
.L_x_92:
[----:B------:R-:W-:Y:S05]  /*4a90*/  BSYNC B0 ;  /* 0x0000000000007941 */ /* 0x000fea0003800000 */
.L_x_59:
[----:B------:R-:W3:Y:S01]  /*4aa0*/  LDS.128 R60, [R63+0x2c810] ;  /* 0x02c810003f3c7984 */ /* 0x000ee20000000c00 */
[----:B------:R-:W-:Y:S01]  /*4ab0*/  CREDUX.MAXABS.F32.NAN UR4, R77 ;  /* 0x000000004d0472cc */ /* 0x000fe20000006400 */
[----:B-1----:R-:W-:Y:S01]  /*4ac0*/  @!P0 IMAD R7, R70, 0x4, R3 ;  /* 0x0000000446078824 */ /* 0x002fe200078e0203 */
[----:B------:R-:W-:Y:S01]  /*4ad0*/  BSSY.RECONVERGENT B0, `(.L_x_61) ;  /* 0x0000011000007945 */ /* 0x000fe20003800200 */
[----:B------:R1:W-:Y:S06]  /*4ae0*/  MEMBAR.ALL.CTA ;  /* 0x0000000000007992 */ /* 0x0003ec0000008000 */
[----:B-1----:R-:W1:Y:S01]  /*4af0*/  FENCE.VIEW.ASYNC.S ;  /* 0x00000000000073c6 */ /* 0x002e620000000000 */
[----:B------:R-:W-:-:S03]  /*4b00*/  VIADD R68, R68, 0x1 ;  /* 0x0000000144447836 */ /* 0x000fc60000000000 */
[----:B------:R-:W-:Y:S01]  /*4b10*/  MOV R4, UR4 ;  /* 0x0000000400047c02 */ /* 0x000fe20008000f00 */
[----:B-1----:R1:W-:Y:S04]  /*4b20*/  SYNCS.ARRIVE.TRANS64.ART0 RZ, [R5+URZ+0x50], R0 ;  /* 0x0000500005ff79a7 */ /* 0x0023e800085000ff */
[----:B------:R1:W-:Y:S01]  /*4b30*/  @!P0 STS [R7+0x2c800], R4 ;  /* 0x02c8000407008388 */ /* 0x0003e20000000800 */
[----:B------:R-:W-:Y:S01]  /*4b40*/  BAR.SYNC.DEFER_BLOCKING 0x2, 0x80 ;  /* 0x0082000000007b1d */ /* 0x000fe20000010000 */
[----:B------:R-:W-:-:S13]  /*4b50*/  LOP3.LUT P0, RZ, R70, R64, RZ, 0xfc, !PT ;  /* 0x0000004046ff7212 */ /* 0x000fda000780fcff */
[----:B------:R-:W-:Y:S05]  /*4b60*/  @P0 BRA `(.L_x_62) ;  /* 0x00000000001c0947 */ /* 0x000fea0003800000 */
[----:B------:R-:W-:Y:S01]  /*4b70*/  MOV R3, UR7 ;  /* 0x0000000700037c02 */ /* 0x000fe20008000f00 */
[----:B--2---:R-:W2:Y:S04]  /*4b80*/  LDC.64 R8, c[0x0][0x740] ;  /* 0x0001d000ff087b82 */ /* 0x004ea80000000a00 */
[----:B-1----:R-:W1:Y:S01]  /*4b90*/  LDS.128 R4, [R3+0x2c800] ;  /* 0x02c8000003047984 */ /* 0x002e620000000c00 */
[----:B--2---:R-:W-:Y:S01]  /*4ba0*/  IMAD.WIDE R8, R2, 0x4, R8 ;  /* 0x0000000402087825 */ /* 0x004fe200078e0208 */
[----:B-1----:R-:W-:-:S04]  /*4bb0*/  FMNMX3 R4, R4, RZ, R5, !PT ;  /* 0x000000ff04047276 */ /* 0x002fc80007800005 */
[----:B------:R-:W-:-:S05]  /*4bc0*/  FMNMX3 R7, R4, R6, R7, !PT ;  /* 0x0000000604077276 */ /* 0x000fca0007800007 */
[----:B------:R4:W-:Y:S02]  /*4bd0*/  REDG.E.MAX.S32.STRONG.GPU desc[UR22][R8.64], R7 ;  /* 0x000000070800798e */ /* 0x0009e4000d12e316 */
.L_x_62:
[----:B------:R-:W-:Y:S05]  /*4be0*/  BSYNC.RECONVERGENT B0 ;  /* 0x0000000000007941 */ /* 0x000fea0003800200 */
.L_x_61:
[----:B---3--:R-:W-:Y:S02]  /*4bf0*/  ISETP.NE.AND P0, PT, R63, 0x1, PT ;  /* 0x000000013f00780c */ /* 0x008fe40003f05270 */
[----:B------:R-:W-:-:S04]  /*4c00*/  ISETP.NE.AND P1, PT, R68, 0x2, PT ;  /* 0x000000024400780c */ /* 0x000fc80003f25270 */
[----:B------:R-:W-:Y:S02]  /*4c10*/  SEL R2, RZ, 0x1, P1 ;  /* 0x00000001ff027807 */ /* 0x000fe40000800000 */
[----:B------:R-:W-:Y:S02]  /*4c20*/  SEL R68, R68, RZ, P1 ;  /* 0x000000ff44447207 */ /* 0x000fe40000800000 */
[----:B------:R-:W-:-:S03]  /*4c30*/  LOP3.LUT R67, R67, R2, RZ, 0x3c, !PT ;  /* 0x0000000243437212 */ /* 0x000fc600078e3cff */
[----:B------:R-:W-:Y:S05]  /*4c40*/  @!P0 BRA `(.L_x_63) ;  /* 0xffffffdc00a08947 */ /* 0x000fea000383ffff */
.L_x_50:
[----:B------:R-:W-:-:S13]  /*4c50*/  ISETP.NE.AND P0, PT, R70, RZ, PT ;  /* 0x000000ff4600720c */ /* 0x000fda0003f05270 */
[----:B------:R-:W-:Y:S05]  /*4c60*/  @P0 BRA `(.L_x_64) ;  /* 0x00000000001c0947 */ /* 0x000fea0003800000 */
[----:B------:R-:W3:Y:S01]  /*4c70*/  S2UR UR4, SR_CgaCtaId ;  /* 0x00000000000479c3 */ /* 0x000ee20000008800 */
[----:B------:R-:W-:Y:S01]  /*4c80*/  ELECT P1, URZ, PT ;  /* 0x0000000000ff782f */ /* 0x000fe20003820000 */
[----:B------:R-:W-:Y:S01]  /*4c90*/  HFMA2 R2, -RZ, RZ, 0, 5.9604644775390625e-08 ;  /* 0x00000001ff027431 */ /* 0x000fe200000001ff */
[----:B------:R-:W-:-:S05]  /*4ca0*/  UMOV UR5, 0x40 ;  /* 0x0000004000057882 */ /* 0x000fca0000000000 */
[----:B------:R-:W-:Y:S01]  /*4cb0*/  UVIRTCOUNT.DEALLOC.SMPOOL 0x80 ;  /* 0x000000800000784c */ /* 0x000fe20000000000 */
[----:B---3--:R-:W-:-:S09]  /*4cc0*/  ULEA UR4, UR4, UR5, 0x18 ;  /* 0x0000000504047291 */ /* 0x008fd2000f8ec0ff */
[----:B------:R3:W-:Y:S03]  /*4cd0*/  @P1 STS.U8 [UR4], R2 ;  /* 0x00000002ff001988 */ /* 0x0007e60008000004 */
.L_x_64:
[----:B------:R-:W-:Y:S06]  /*4ce0*/  BAR.SYNC.DEFER_BLOCKING 0x2, 0x80 ;  /* 0x0082000000007b1d */ /* 0x000fec0000010000 */
[----:B------:R-:W-:Y:S05]  /*4cf0*/  @P0 BRA `(.L_x_65) ;  /* 0x00000000009c0947 */ /* 0x000fea0003800000 */
[----:B------:R-:W5:Y:S01]  /*4d00*/  S2UR UR5, SR_CgaCtaId ;  /* 0x00000000000579c3 */ /* 0x000f620000008800 */
[----:B------:R-:W-:Y:S01]  /*4d10*/  NOP ;  /* 0x0000000000007918 */ /* 0x000fe20000000000 */
[----:B------:R-:W-:Y:S01]  /*4d20*/  UMOV UR4, 0x50 ;  /* 0x0000005000047882 */ /* 0x000fe20000000000 */
[----:B-1----:R-:W-:Y:S01]  /*4d30*/  LOP3.LUT R4, R69, 0xffff, RZ, 0xc0, !PT ;  /* 0x0000ffff45047812 */ /* 0x002fe200078ec0ff */
[----:B------:R-:W-:-:S03]  /*4d40*/  IMAD.MOV.U32 R3, RZ, RZ, 0xffff ;  /* 0x0000ffffff037424 */ /* 0x000fc600078e00ff */
[----:B------:R-:W-:-:S04]  /*4d50*/  SHF.R.U32.HI R4, RZ, 0x5, R4 ;  /* 0x00000005ff047819 */ /* 0x000fc80000011604 */
[----:B------:R-:W-:Y:S01]  /*4d60*/  SHF.L.U32 R3, R3, R4, RZ ;  /* 0x0000000403037219 */ /* 0x000fe200000006ff */
[----:B------:R-:W-:-:S05]  /*4d70*/  VIADD R5, R4, 0x10 ;  /* 0x0000001004057836 */ /* 0x000fca0000000000 */
[----:B------:R-:W-:Y:S01]  /*4d80*/  SHF.L.U32 R0, R0, R5, RZ ;  /* 0x0000000500007219 */ /* 0x000fe200000006ff */
[----:B-----5:R-:W-:-:S03]  /*4d90*/  ULEA UR5, UR5, UR4, 0x18 ;  /* 0x0000000405057291 */ /* 0x020fc6000f8ec0ff */
[----:B------:R-:W-:-:S04]  /*4da0*/  LOP3.LUT R5, R0, R3, RZ, 0xfc, !PT ;  /* 0x0000000300057212 */ /* 0x000fc800078efcff */
[C---:B------:R-:W-:Y:S02]  /*4db0*/  LOP3.LUT R3, R5.reuse, 0xffff, RZ, 0xc0, !PT ;  /* 0x0000ffff05037812 */ /* 0x040fe400078ec0ff */
[----:B---3--:R-:W1:Y:S02]  /*4dc0*/  LDS R2, [UR5] ;  /* 0x00000005ff027984 */ /* 0x008e640008000800 */
[----:B-1----:R-:W-:-:S04]  /*4dd0*/  LOP3.LUT R0, R5, 0xffff, R2, 0x80, !PT ;  /* 0x0000ffff05007812 */ /* 0x002fc800078e8002 */
[----:B------:R-:W-:-:S13]  /*4de0*/  ISETP.NE.AND P0, PT, R0, R3, PT ;  /* 0x000000030000720c */ /* 0x000fda0003f05270 */
[----:B------:R-:W-:Y:S05]  /*4df0*/  @P0 BRA `(.L_x_66) ;  /* 0x0000000000500947 */ /* 0x000fea0003800000 */
[----:B------:R-:W-:Y:S02]  /*4e00*/  SHF.R.U32.HI R0, RZ, 0x10, R2 ;  /* 0x00000010ff007819 */ /* 0x000fe40000011602 */
[----:B------:R-:W-:-:S04]  /*4e10*/  SHF.R.U32.HI R3, RZ, 0x10, R5 ;  /* 0x00000010ff037819 */ /* 0x000fc80000011605 */
[----:B------:R-:W-:-:S04]  /*4e20*/  LOP3.LUT R0, R0, R3, RZ, 0xc0, !PT ;  /* 0x0000000300007212 */ /* 0x000fc800078ec0ff */
[----:B------:R-:W-:-:S13]  /*4e30*/  ISETP.NE.AND P0, PT, R0, R3, PT ;  /* 0x000000030000720c */ /* 0x000fda0003f05270 */
[----:B------:R-:W-:Y:S05]  /*4e40*/  @P0 BRA `(.L_x_67) ;  /* 0x0000000000300947 */ /* 0x000fea0003800000 */
[----:B------:R-:W-:Y:S01]  /*4e50*/  R2UR UR8, R5 ;  /* 0x00000000050872ca */ /* 0x000fe200000e0000 */
[----:B------:R-:W1:Y:S01]  /*4e60*/  S2R R2, SR_LANEID ;  /* 0x0000000000027919 */ /* 0x000e620000000000 */
[----:B------:R-:W-:Y:S02]  /*4e70*/  VOTEU.ANY UR6, UPT, PT ;  /* 0x0000000000067886 */ /* 0x000fe400038e0100 */
[----:B------:R-:W-:-:S09]  /*4e80*/  UFLO.U32 UR6, UR6 ;  /* 0x00000006000672bd */ /* 0x000fd200080e0000 */
[----:B------:R-:W-:-:S06]  /*4e90*/  ULOP3.LUT UR8, URZ, UR8, URZ, 0x33, !UPT ;  /* 0x00000008ff087292 */ /* 0x000fcc000f8e33ff */
[----:B------:R-:W-:-:S04]  /*4ea0*/  IMAD.U32 R0, RZ, RZ, UR8 ;  /* 0x00000008ff007e24 */ /* 0x000fc8000f8e00ff */
[----:B------:R-:W3:Y:S02]  /*4eb0*/  REDUX UR4, R0 ;  /* 0x00000000000473c4 */ /* 0x000ee40000000000 */
[----:B------:R2:W-:Y:S01]  /*4ec0*/  UTCATOMSWS.AND URZ, UR8 ;  /* 0x0000000800ff79e3 */ /* 0x0005e20008000000 */
[----:B-1----:R-:W-:Y:S01]  /*4ed0*/  ISETP.EQ.U32.AND P0, PT, R2, UR6, PT ;  /* 0x0000000602007c0c */ /* 0x002fe2000bf02070 */
[----:B---3--:R-:W-:-:S12]  /*4ee0*/  IMAD.U32 R2, RZ, RZ, UR4 ;  /* 0x00000004ff027e24 */ /* 0x008fd8000f8e00ff */
[----:B------:R2:W-:Y:S01]  /*4ef0*/  @P0 ATOMS.AND RZ, [UR5], R2 ;  /* 0x00000002ffff098c */ /* 0x0005e2000a800005 */
[----:B------:R-:W-:Y:S05]  /*4f00*/  BRA `(.L_x_68) ;  /* 0x0000000000147947 */ /* 0x000fea0003800000 */
.L_x_67:
[----:B------:R-:W-:Y:S02]  /*4f10*/  MOV R2, 0x4f30 ;  /* 0x00004f3000027802 */ /* 0x000fe40000000f00 */
[----:B--2-4-:R-:W-:Y:S05]  /*4f20*/  CALL.REL.NOINC `($__internal_0_$__cuda_sm10x_tcgen05_guardrail_trap_col_being_dealloced_not_returned_by_alloc) ;  /* 0x0000000400ac7944 */ /* 0x014fea0003c00000 */
[----:B------:R-:W-:Y:S05]  /*4f30*/  BRA `(.L_x_68) ;  /* 0x0000000000087947 */ /* 0x000fea0003800000 */
.L_x_66:
[----:B------:R-:W-:Y:S02]  /*4f40*/  MOV R2, 0x4f60 ;  /* 0x00004f6000027802 */ /* 0x000fe40000000f00 */
[----:B--2-4-:R-:W-:Y:S05]  /*4f50*/  CALL.REL.NOINC `($__internal_2_$__cuda_sm10x_tcgen05_guardrail_trap_unallocated_columns_being_dealloced) ;  /* 0x0000000400b87944 */ /* 0x014fea0003c00000 */
.L_x_68:
[----:B------:R-:W-:Y:S01]  /*4f60*/  NOP ;  /* 0x0000000000007918 */ /* 0x000fe20000000000 */
.L_x_65:
[----:B------:R-:W-:-:S04]  /*4f70*/  DEPBAR.LE SB0, 0x0 ;  /* 0x000080000000791a */ /* 0x000fc80000000000 */
[----:B------:R-:W-:-:S04]  /*4f80*/  DEPBAR.LE SB0, 0x0 ;  /* 0x000080000000791a */ /* 0x000fc80000000000 */
[----:B--2---:R-:W-:Y:S05]  /*4f90*/  EXIT ;  /* 0x000000000000794d */ /* 0x004fea0003800000 */
.L_x_20:
[----:B------:R-:W-:-:S07]  /*4fa0*/  MOV R20, R21 ;  /* 0x0000001500147202 */ /* 0x000fce0000000f00 */
.L_x_69:
[----:B----4-:R4:W3:Y:S02]  /*4fb0*/  SYNCS.PHASECHK.TRANS64.TRYWAIT P0, [R14+URZ+0x50], R21 ;  /* 0x000050150e0075a7 */ /* 0x0108e400080011ff */
[----:B---3--:R-:W-:Y:S05]  /*4fc0*/  @!P0 NANOSLEEP.SYNCS 0x989680 ;  /* 0x009896800000895d */ /* 0x008fea0003900000 */
[----:B------:R-:W3:Y:S02]  /*4fd0*/  @!P0 SYNCS.PHASECHK.TRANS64 P0, [R14+URZ+0x50], R21 ;  /* 0x000050150e0085a7 */ /* 0x000ee400080010ff */
[----:B---3--:R-:W-:Y:S05]  /*4fe0*/  @!P0 BRA `(.L_x_69) ;  /* 0xfffffffc00f08947 */ /* 0x008fea000383ffff */
[----:B------:R-:W-:Y:S05]  /*4ff0*/  BRA `(.L_x_70) ;  /* 0xffffffbc00a47947 */ /* 0x000fea000383ffff */
.L_x_22:
[----:B------:R-:W-:-:S07]  /*5000*/  MOV R7, R6 ;  /* 0x0000000600077202 */ /* 0x000fce0000000f00 */
.L_x_71:
[----:B--2---:R2:W3:Y:S02]  /*5010*/  SYNCS.PHASECHK.TRANS64.TRYWAIT P0, [R2+URZ+0x50], R7 ;  /* 0x00005007020075a7 */ /* 0x0044e400080011ff */
[----:B---3--:R-:W-:Y:S05]  /*5020*/  @!P0 NANOSLEEP.SYNCS 0x989680 ;  /* 0x009896800000895d */ /* 0x008fea0003900000 */
[----:B------:R-:W3:Y:S02]  /*5030*/  @!P0 SYNCS.PHASECHK.TRANS64 P0, [R2+URZ+0x50], R7 ;  /* 0x00005007020085a7 */ /* 0x000ee400080010ff */
[----:B---3--:R-:W-:Y:S05]  /*5040*/  @!P0 BRA `(.L_x_71) ;  /* 0xfffffffc00f08947 */ /* 0x008fea000383ffff */
[----:B------:R-:W-:Y:S05]  /*5050*/  BRA `(.L_x_72) ;  /* 0xffffffc000507947 */ /* 0x000fea000383ffff */
.L_x_23:
[----:B------:R-:W-:-:S07]  /*5060*/  MOV R9, R8 ;  /* 0x0000000800097202 */ /* 0x000fce0000000f00 */
.L_x_73:
[----:B--2---:R2:W3:Y:S02]  /*5070*/  SYNCS.PHASECHK.TRANS64.TRYWAIT P0, [R3+URZ+0x50], R9 ;  /* 0x00005009030075a7 */ /* 0x0044e400080011ff */
[----:B---3--:R-:W-:Y:S05]  /*5080*/  @!P0 NANOSLEEP.SYNCS 0x989680 ;  /* 0x009896800000895d */ /* 0x008fea0003900000 */
[----:B------:R-:W3:Y:S02]  /*5090*/  @!P0 SYNCS.PHASECHK.TRANS64 P0, [R3+URZ+0x50], R9 ;  /* 0x00005009030085a7 */ /* 0x000ee400080010ff */
[----:B---3--:R-:W-:Y:S05]  /*50a0*/  @!P0 BRA `(.L_x_73) ;  /* 0xfffffffc00f08947 */ /* 0x008fea000383ffff */
[----:B------:R-:W-:Y:S05]  /*50b0*/  BRA `(.L_x_15) ;  /* 0xffffffc000847947 */ /* 0x000fea000383ffff */
.L_x_25:
[----:B------:R-:W-:-:S07]  /*50c0*/  MOV R0, UR32 ;  /* 0x0000002000007c02 */ /* 0x000fce0008000f00 */
.L_x_74:
[----:B---3--:R3:W4:Y:S02]  /*50d0*/  SYNCS.PHASECHK.TRANS64.TRYWAIT P0, [R0+URZ+0x40], RZ ;  /* 0x000040ff000075a7 */ /* 0x00872400080011ff */
[----:B----4-:R-:W-:Y:S05]  /*50e0*/  @!P0 NANOSLEEP.SYNCS 0x989680 ;  /* 0x009896800000895d */ /* 0x010fea0003900000 */
[----:B------:R-:W4:Y:S02]  /*50f0*/  @!P0 SYNCS.PHASECHK.TRANS64 P0, [R0+URZ+0x40], RZ ;  /* 0x000040ff000085a7 */ /* 0x000f2400080010ff */
[----:B----4-:R-:W-:Y:S05]  /*5100*/  @!P0 BRA `(.L_x_74) ;  /* 0xfffffffc00f08947 */ /* 0x010fea000383ffff */
[----:B------:R-:W-:Y:S05]  /*5110*/  BRA `(.L_x_75) ;  /* 0xffffffc000847947 */ /* 0x000fea000383ffff */
.L_x_28:
[----:B------:R-:W-:Y:S02]  /*5120*/  MOV R6, UR30 ;  /* 0x0000001e00067c02 */ /* 0x000fe40008000f00 */
[----:B------:R-:W-:Y:S02]  /*5130*/  MOV R7, UR30 ;  /* 0x0000001e00077c02 */ /* 0x000fe40008000f00 */
[----:B------:R-:W-:-:S07]  /*5140*/  MOV R3, UR5 ;  /* 0x0000000500037c02 */ /* 0x000fce0008000f00 */
.L_x_76:
[----:B--2---:R2:W3:Y:S02]  /*5150*/  SYNCS.PHASECHK.TRANS64.TRYWAIT P0, [R3+URZ+0x18], R7 ;  /* 0x00001807030075a7 */ /* 0x0044e400080011ff */
[----:B---3--:R-:W-:Y:S05]  /*5160*/  @!P0 NANOSLEEP.SYNCS 0x989680 ;  /* 0x009896800000895d */ /* 0x008fea0003900000 */
[----:B------:R-:W3:Y:S02]  /*5170*/  @!P0 SYNCS.PHASECHK.TRANS64 P0, [R3+URZ+0x18], R7 ;  /* 0x00001807030085a7 */ /* 0x000ee400080010ff */
[----:B---3--:R-:W-:Y:S05]  /*5180*/  @!P0 BRA `(.L_x_76) ;  /* 0xfffffffc00f08947 */ /* 0x008fea000383ffff */
[----:B------:R-:W-:Y:S05]  /*5190*/  BRA `(.L_x_27) ;  /* 0xffffffc4006c7947 */ /* 0x000fea000383ffff */
.L_x_30:
[----:B------:R-:W-:-:S07]  /*51a0*/  MOV R5, R4 ;  /* 0x0000000400057202 */ /* 0x000fce0000000f00 */
.L_x_77:
[----:B---3--:R3:W4:Y:S02]  /*51b0*/  SYNCS.PHASECHK.TRANS64.TRYWAIT P0, [R3+URZ+0x40], R5 ;  /* 0x00004005030075a7 */ /* 0x00872400080011ff */
[----:B----4-:R-:W-:Y:S05]  /*51c0*/  @!P0 NANOSLEEP.SYNCS 0x989680 ;  /* 0x009896800000895d */ /* 0x010fea0003900000 */
[----:B------:R-:W4:Y:S02]  /*51d0*/  @!P0 SYNCS.PHASECHK.TRANS64 P0, [R3+URZ+0x40], R5 ;  /* 0x00004005030085a7 */ /* 0x000f2400080010ff */
[----:B----4-:R-:W-:Y:S05]  /*51e0*/  @!P0 BRA `(.L_x_77) ;  /* 0xfffffffc00f08947 */ /* 0x010fea000383ffff */
[----:B------:R-:W-:Y:S05]  /*51f0*/  BRA `(.L_x_78) ;  /* 0xffffffc400b47947 */ /* 0x000fea000383ffff */
.L_x_32:
[----:B------:R-:W-:Y:S02]  /*5200*/  MOV R2, UR5 ;  /* 0x0000000500027c02 */ /* 0x000fe40008000f00 */
[----:B--2---:R-:W-:Y:S02]  /*5210*/  MOV R3, UR5 ;  /* 0x0000000500037c02 */ /* 0x004fe40008000f00 */
[----:B------:R-:W-:-:S07]  /*5220*/  MOV R0, UR4 ;  /* 0x0000000400007c02 */ /* 0x000fce0008000f00 */
.L_x_79:
[----:B--2---:R2:W3:Y:S02]  /*5230*/  SYNCS.PHASECHK.TRANS64.TRYWAIT P0, [R0+URZ+0x18], R3 ;  /* 0x00001803000075a7 */ /* 0x0044e400080011ff */
[----:B---3--:R-:W-:Y:S05]  /*5240*/  @!P0 NANOSLEEP.SYNCS 0x989680 ;  /* 0x009896800000895d */ /* 0x008fea0003900000 */
[----:B------:R-:W3:Y:S02]  /*5250*/  @!P0 SYNCS.PHASECHK.TRANS64 P0, [R0+URZ+0x18], R3 ;  /* 0x00001803000085a7 */ /* 0x000ee400080010ff */
[----:B---3--:R-:W-:Y:S05]  /*5260*/  @!P0 BRA `(.L_x_79) ;  /* 0xfffffffc00f08947 */ /* 0x008fea000383ffff */
[----:B------:R-:W-:Y:S05]  /*5270*/  BRA `(.L_x_80) ;  /* 0xffffffc800047947 */ /* 0x000fea000383ffff */
.L_x_34:
[----:B------:R-:W-:-:S07]  /*5280*/  MOV R2, UR12 ;  /* 0x0000000c00027c02 */ /* 0x000fce0008000f00 */
.L_x_81:
[----:B---3--:R3:W4:Y:S02]  /*5290*/  SYNCS.PHASECHK.TRANS64.TRYWAIT P0, [R2+URZ+0x40], RZ ;  /* 0x000040ff020075a7 */ /* 0x00872400080011ff */
[----:B----4-:R-:W-:Y:S05]  /*52a0*/  @!P0 NANOSLEEP.SYNCS 0x989680 ;  /* 0x009896800000895d */ /* 0x010fea0003900000 */
[----:B------:R-:W4:Y:S02]  /*52b0*/  @!P0 SYNCS.PHASECHK.TRANS64 P0, [R2+URZ+0x40], RZ ;  /* 0x000040ff020085a7 */ /* 0x000f2400080010ff */
[----:B----4-:R-:W-:Y:S05]  /*52c0*/  @!P0 BRA `(.L_x_81) ;  /* 0xfffffffc00f08947 */ /* 0x010fea000383ffff */
[----:B------:R-:W-:Y:S05]  /*52d0*/  BRA `(.L_x_82) ;  /* 0xffffffc8001c7947 */ /* 0x000fea000383ffff */
.L_x_37:
[----:B------:R-:W-:Y:S02]  /*52e0*/  MOV R8, UR13 ;  /* 0x0000000d00087c02 */ /* 0x000fe40008000f00 */
[----:B------:R-:W-:Y:S02]  /*52f0*/  MOV R9, UR13 ;  /* 0x0000000d00097c02 */ /* 0x000fe40008000f00 */
[----:B------:R-:W-:-:S07]  /*5300*/  MOV R0, UR12 ;  /* 0x0000000c00007c02 */ /* 0x000fce0008000f00 */
.L_x_83:
[----:B--2---:R2:W3:Y:S02]  /*5310*/  SYNCS.PHASECHK.TRANS64.TRYWAIT P0, [R0+URZ+0x38], R9 ;  /* 0x00003809000075a7 */ /* 0x0044e400080011ff */
[----:B---3--:R-:W-:Y:S05]  /*5320*/  @!P0 NANOSLEEP.SYNCS 0x989680 ;  /* 0x009896800000895d */ /* 0x008fea0003900000 */
[----:B------:R-:W3:Y:S02]  /*5330*/  @!P0 SYNCS.PHASECHK.TRANS64 P0, [R0+URZ+0x38], R9 ;  /* 0x00003809000085a7 */ /* 0x000ee400080010ff */
[----:B---3--:R-:W-:Y:S05]  /*5340*/  @!P0 BRA `(.L_x_83) ;  /* 0xfffffffc00f08947 */ /* 0x008fea000383ffff */
[----:B------:R-:W-:Y:S05]  /*5350*/  BRA `(.L_x_36) ;  /* 0xffffffcc00487947 */ /* 0x000fea000383ffff */
.L_x_39:
[----:B------:R-:W-:Y:S02]  /*5360*/  MOV R8, UR25 ;  /* 0x0000001900087c02 */ /* 0x000fe40008000f00 */
[----:B------:R-:W-:Y:S02]  /*5370*/  MOV R9, UR25 ;  /* 0x0000001900097c02 */ /* 0x000fe40008000f00 */
[----:B------:R-:W-:Y:S07]  /*5380*/  MOV R0, UR13 ;  /* 0x0000000d00007c02 */ /* 0x000fee0008000f00 */
.L_x_84:
[----:B--2---:R2:W3:Y:S02]  /*5390*/  SYNCS.PHASECHK.TRANS64.TRYWAIT P1, [R0+URZ], R9 ;  /* 0x00000009000075a7 */ /* 0x0044e400080211ff */
[----:B---3--:R-:W-:Y:S05]  /*53a0*/  @!P1 NANOSLEEP.SYNCS 0x989680 ;  /* 0x009896800000995d */ /* 0x008fea0003900000 */
[----:B------:R-:W3:Y:S02]  /*53b0*/  @!P1 SYNCS.PHASECHK.TRANS64 P1, [R0+URZ], R9 ;  /* 0x00000009000095a7 */ /* 0x000ee400080210ff */
[----:B---3--:R-:W-:Y:S05]  /*53c0*/  @!P1 BRA `(.L_x_84) ;  /* 0xfffffffc00f09947 */ /* 0x008fea000383ffff */
[----:B------:R-:W-:Y:S05]  /*53d0*/  BRA `(.L_x_38) ;  /* 0xffffffcc00c47947 */ /* 0x000fea000383ffff */
.L_x_41:
[-C--:B------:R-:W-:Y:S02]  /*53e0*/  MOV R8, R4.reuse ;  /* 0x0000000400087202 */ /* 0x080fe40000000f00 */
[----:B------:R-:W-:-:S07]  /*53f0*/  MOV R9, R4 ;  /* 0x0000000400097202 */ /* 0x000fce0000000f00 */
.L_x_85:
[----:B--2---:R2:W3:Y:S02]  /*5400*/  SYNCS.PHASECHK.TRANS64.TRYWAIT P0, [R3+URZ+0x40], R9 ;  /* 0x00004009030075a7 */ /* 0x0044e400080011ff */
[----:B---3--:R-:W-:Y:S05]  /*5410*/  @!P0 NANOSLEEP.SYNCS 0x989680 ;  /* 0x009896800000895d */ /* 0x008fea0003900000 */
[----:B------:R-:W3:Y:S02]  /*5420*/  @!P0 SYNCS.PHASECHK.TRANS64 P0, [R3+URZ+0x40], R9 ;  /* 0x00004009030085a7 */ /* 0x000ee400080010ff */
[----:B---3--:R-:W-:Y:S05]  /*5430*/  @!P0 BRA `(.L_x_85) ;  /* 0xfffffffc00f08947 */ /* 0x008fea000383ffff */
[----:B------:R-:W-:Y:S05]  /*5440*/  BRA `(.L_x_86) ;  /* 0xffffffd000347947 */ /* 0x000fea000383ffff */
.L_x_43:
[----:B------:R-:W-:Y:S02]  /*5450*/  MOV R2, UR35 ;  /* 0x0000002300027c02 */ /* 0x000fe40008000f00 */
[----:B--2---:R-:W-:Y:S02]  /*5460*/  MOV R3, UR35 ;  /* 0x0000002300037c02 */ /* 0x004fe40008000f00 */
[----:B------:R-:W-:-:S07]  /*5470*/  MOV R0, UR12 ;  /* 0x0000000c00007c02 */ /* 0x000fce0008000f00 */
.L_x_87:
[----:B--2---:R2:W3:Y:S02]  /*5480*/  SYNCS.PHASECHK.TRANS64.TRYWAIT P0, [R0+URZ+0x38], R3 ;  /* 0x00003803000075a7 */ /* 0x0044e400080011ff */
[----:B---3--:R-:W-:Y:S05]  /*5490*/  @!P0 NANOSLEEP.SYNCS 0x989680 ;  /* 0x009896800000895d */ /* 0x008fea0003900000 */
[----:B------:R-:W3:Y:S02]  /*54a0*/  @!P0 SYNCS.PHASECHK.TRANS64 P0, [R0+URZ+0x38], R3 ;  /* 0x00003803000085a7 */ /* 0x000ee400080010ff */
[----:B---3--:R-:W-:Y:S05]  /*54b0*/  @!P0 BRA `(.L_x_87) ;  /* 0xfffffffc00f08947 */ /* 0x008fea000383ffff */
[----:B------:R-:W-:Y:S05]  /*54c0*/  BRA `(.L_x_33) ;  /* 0xffffffd0005c7947 */ /* 0x000fea000383ffff */
.L_x_49:
[----:B-1----:R1:W2:Y:S02]  /*54d0*/  SYNCS.PHASECHK.TRANS64.TRYWAIT P0, [R3+URZ+0x40], RZ ;  /* 0x000040ff030075a7 */ /* 0x0022a400080011ff */
[----:B--2---:R-:W-:Y:S05]  /*54e0*/  @!P0 NANOSLEEP.SYNCS 0x989680 ;  /* 0x009896800000895d */ /* 0x004fea0003900000 */
[----:B------:R-:W2:Y:S02]  /*54f0*/  @!P0 SYNCS.PHASECHK.TRANS64 P0, [R3+URZ+0x40], RZ ;  /* 0x000040ff030085a7 */ /* 0x000ea400080010ff */
[----:B--2---:R-:W-:Y:S05]  /*5500*/  @!P0 BRA `(.L_x_49) ;  /* 0xfffffffc00f08947 */ /* 0x004fea000383ffff */
[----:B------:R-:W-:Y:S05]  /*5510*/  BRA `(.L_x_88) ;  /* 0xffffffd400307947 */ /* 0x000fea000383ffff */
.L_x_51:
[----:B------:R-:W-:-:S07]  /*5520*/  MOV R5, R4 ;  /* 0x0000000400057202 */ /* 0x000fce0000000f00 */
.L_x_89:
[----:B--2---:R2:W4:Y:S02]  /*5530*/  SYNCS.PHASECHK.TRANS64.TRYWAIT P0, [R3+URZ+0x30], R5 ;  /* 0x00003005030075a7 */ /* 0x00452400080011ff */
[----:B----4-:R-:W-:Y:S05]  /*5540*/  @!P0 NANOSLEEP.SYNCS 0x989680 ;  /* 0x009896800000895d */ /* 0x010fea0003900000 */
[----:B------:R-:W4:Y:S02]  /*5550*/  @!P0 SYNCS.PHASECHK.TRANS64 P0, [R3+URZ+0x30], R5 ;  /* 0x00003005030085a7 */ /* 0x000f2400080010ff */
[----:B----4-:R-:W-:Y:S05]  /*5560*/  @!P0 BRA `(.L_x_89) ;  /* 0xfffffffc00f08947 */ /* 0x010fea000383ffff */
[----:B------:R-:W-:Y:S05]  /*5570*/  BRA `(.L_x_90) ;  /* 0xffffffd4008c7947 */ /* 0x000fea000383ffff */
.L_x_60:
[----:B------:R-:W-:-:S07]  /*5580*/  MOV R7, R6 ;  /* 0x0000000600077202 */ /* 0x000fce0000000f00 */
.L_x_91:
[----:B-1----:R1:W3:Y:S02]  /*5590*/  SYNCS.PHASECHK.TRANS64.TRYWAIT P1, [R5+URZ+0x40], R7 ;  /* 0x00004007050075a7 */ /* 0x0022e400080211ff */
[----:B---3--:R-:W-:Y:S05]  /*55a0*/  @!P1 NANOSLEEP.SYNCS 0x989680 ;  /* 0x009896800000995d */ /* 0x008fea0003900000 */
[----:B------:R-:W3:Y:S02]  /*55b0*/  @!P1 SYNCS.PHASECHK.TRANS64 P1, [R5+URZ+0x40], R7 ;  /* 0x00004007050095a7 */ /* 0x000ee400080210ff */
[----:B---3--:R-:W-:Y:S05]  /*55c0*/  @!P1 BRA `(.L_x_91) ;  /* 0xfffffffc00f09947 */ /* 0x008fea000383ffff */
[----:B------:R-:W-:Y:S05]  /*55d0*/  BRA `(.L_x_92) ;  /* 0xfffffff4002c7947 */ /* 0x000fea000383ffff */
        .weak           $__internal_0_$__cuda_sm10x_tcgen05_guardrail_trap_col_being_dealloced_not_returned_by_alloc
        .type           $__internal_0_$__cuda_sm10x_tcgen05_guardrail_trap_col_being_dealloced_not_returned_by_alloc,@function
        .size           $__internal_0_$__cuda_sm10x_tcgen05_guardrail_trap_col_being_dealloced_not_returned_by_alloc,($__internal_1_$__cuda_sm10x_tcgen05_guardrail_trap_phase_invalid_during_alloc - $__internal_0_$__cuda_sm10x_tcgen05_guardrail_trap_col_being_dealloced_not_returned_by_alloc)
$__internal_0_$__cuda_sm10x_tcgen05_guardrail_trap_col_being_dealloced_not_returned_by_alloc:
[----:B------:R-:W-:Y:S05]  /*55e0*/  BPT.TRAP 0x1 ;  /* 0x000000040000795c */ /* 0x000fea0000300000 */
[----:B------:R-:W-:-:S04]  /*55f0*/  HFMA2 R3, -RZ, RZ, 0, 0 ;  /* 0x00000000ff037431 */ /* 0x000fc800000001ff */
[----:B------:R-:W-:Y:S05]  /*5600*/  RET.REL.NODEC R2 `(kernel_cutlass_kernel_cudnngrouped_gemmgrouped_gemm_swiglugrouped_gemm_swiglu_quantBlockScaledContiguousGroupedGemmKernel_object_at__TiledMMA_ThrLayoutVMNK11110000_PermutationMNK____MMAAt_0) ;  /* 0xffffffa8027c7950 */ /* 0x000fea0003c3ffff */
        .weak           $__internal_1_$__cuda_sm10x_tcgen05_guardrail_trap_phase_invalid_during_alloc
        .type           $__internal_1_$__cuda_sm10x_tcgen05_guardrail_trap_phase_invalid_during_alloc,@function
        .size           $__internal_1_$__cuda_sm10x_tcgen05_guardrail_trap_phase_invalid_during_alloc,($__internal_2_$__cuda_sm10x_tcgen05_guardrail_trap_unallocated_columns_being_dealloced - $__internal_1_$__cuda_sm10x_tcgen05_guardrail_trap_phase_invalid_during_alloc)
$__internal_1_$__cuda_sm10x_tcgen05_guardrail_trap_phase_invalid_during_alloc:
[----:B------:R-:W-:Y:S05]  /*5610*/  BPT.TRAP 0x1 ;  /* 0x000000040000795c */ /* 0x000fea0000300000 */
[----:B------:R-:W-:-:S04]  /*5620*/  MOV R3, 0x0 ;  /* 0x0000000000037802 */ /* 0x000fc80000000f00 */
[----:B------:R-:W-:Y:S05]  /*5630*/  RET.REL.NODEC R2 `(kernel_cutlass_kernel_cudnngrouped_gemmgrouped_gemm_swiglugrouped_gemm_swiglu_quantBlockScaledContiguousGroupedGemmKernel_object_at__TiledMMA_ThrLayoutVMNK11110000_PermutationMNK____MMAAt_0) ;  /* 0xffffffa802707950 */ /* 0x000fea0003c3ffff */
        .weak           $__internal_2_$__cuda_sm10x_tcgen05_guardrail_trap_unallocated_columns_being_dealloced
        .type           $__internal_2_$__cuda_sm10x_tcgen05_guardrail_trap_unallocated_columns_being_dealloced,@function
        .size           $__internal_2_$__cuda_sm10x_tcgen05_guardrail_trap_unallocated_columns_being_dealloced,(.L_x_96 - $__internal_2_$__cuda_sm10x_tcgen05_guardrail_trap_unallocated_columns_being_dealloced)
$__internal_2_$__cuda_sm10x_tcgen05_guardrail_trap_unallocated_columns_being_dealloced:
[----:B------:R-:W-:Y:S05]  /*5640*/  BPT.TRAP 0x1 ;  /* 0x000000040000795c */ /* 0x000fea0000300000 */
[----:B------:R-:W-:-:S04]  /*5650*/  HFMA2 R3, -RZ, RZ, 0, 0 ;  /* 0x00000000ff037431 */ /* 0x000fc800000001ff */
[----:B------:R-:W-:Y:S05]  /*5660*/  RET.REL.NODEC R2 `(kernel_cutlass_kernel_cudnngrouped_gemmgrouped_gemm_swiglugrouped_gemm_swiglu_quantBlockScaledContiguousGroupedGemmKernel_object_at__TiledMMA_ThrLayoutVMNK11110000_PermutationMNK____MMAAt_0) ;  /* 0xffffffa802647950 */ /* 0x000fea0003c3ffff */
.L_x_93:
[----:B------:R-:W-:-:S00]  /*5670*/  BRA `(.L_x_93) ;  /* 0xfffffffc00fc7947 */ /* 0x000fc0000383ffff */
[----:B------:R-:W-:-:S00]  /*5680*/  NOP ;  /* 0x0000000000007918 */ /* 0x000fc00000000000 */
[----:B------:R-:W-:-:S00]  /*5690*/  NOP ;  /* 0x0000000000007918 */ /* 0x000fc00000000000 */
[----:B------:R-:W-:-:S00]  /*56a0*/  NOP ;  /* 0x0000000000007918 */ /* 0x000fc00000000000 */
[----:B------:R-:W-:-:S00]  /*56b0*/  NOP ;  /* 0x0000000000007918 */ /* 0x000fc00000000000 */
[----:B------:R-:W-:-:S00]  /*56c0*/  NOP ;  /* 0x0000000000007918 */ /* 0x000fc00000000000 */
[----:B------:R-:W-:-:S00]  /*56d0*/  NOP ;  /* 0x0000000000007918 */ /* 0x000fc00000000000 */
[----:B------:R-:W-:-:S00]  /*56e0*/  NOP ;  /* 0x0000000000007918 */ /* 0x000fc00000000000 */
[----:B------:R-:W-:-:S00]  /*56f0*/  NOP ;  /* 0x0000000000007918 */ /* 0x000fc00000000000 */
.L_x_96:


//--------------------- .nv.shared.kernel_cutlass_kernel_cudnngrouped_gemmgrouped_gemm_swiglugrouped_gemm_swiglu_quantBlockScaledContiguousGroupedGemmKernel_object_at__TiledMMA_ThrLayoutVMNK11110000_PermutationMNK____MMAAt_0 --------------------------
	.section	.nv.shared.kernel_cutlass_kernel_cudnngrouped_gemmgrouped_gemm_swiglugrouped_gemm_swiglu_quantBlockScaledContiguousGroupedGemmKernel_object_at__TiledMMA_ThrLayoutVMNK11110000_PermutationMNK____MMAAt_0,"aw",@nobits
	.sectionflags	@""
	.align	1024
	.zero		1024


//--------------------- .nv.shared.reserved.0     --------------------------
	.section	.nv.shared.reserved.0,"aw",@nobits
	.align	8
	.weak		__nv_reservedSMEM_offset_0_alias
	.size		__nv_reservedSMEM_offset_0_alias, 0, 64
	.other		__nv_reservedSMEM_offset_0_alias,@"STO_CUDA_RESERVED_SHARED STV_DEFAULT"
__nv_reservedSMEM_offset_0_alias:
	.zero		0
.nv.shared.reserved.0:
	.zero		64
	.weak		__nv_reservedSMEM_allocation_phase
	.type		__nv_reservedSMEM_allocation_phase,@object
	.size		__nv_reservedSMEM_allocation_phase,(.L_0 - __nv_reservedSMEM_allocation_phase)
__nv_reservedSMEM_allocation_phase:
	.zero		1
.L_0:
	.zero		7
	.weak		__nv_reservedSMEM_devtool_atexit_pc
	.type		__nv_reservedSMEM_devtool_atexit_pc,@object
	.size		__nv_reservedSMEM_devtool_atexit_pc,(__nv_reservedSMEM_allocation_mask - __nv_reservedSMEM_devtool_atexit_pc)
__nv_reservedSMEM_devtool_atexit_pc:
	.zero		8
	.weak		__nv_reservedSMEM_allocation_mask
	.type		__nv_reservedSMEM_allocation_mask,@object
	.size		__nv_reservedSMEM_allocation_mask,(.L_2 - __nv_reservedSMEM_allocation_mask)
__nv_reservedSMEM_allocation_mask:
	.zero		4
.L_2:


//--------------------- .nv.constant0.kernel_cutlass_kernel_cudnngrouped_gemmgrouped_gemm_swiglugrouped_gemm_swiglu_quantBlockScaledContiguousGroupedGemmKernel_object_at__TiledMMA_ThrLayoutVMNK11110000_PermutationMNK____MMAAt_0 --------------------------
	.section	.nv.constant0.kernel_cutlass_kernel_cudnngrouped_gemmgrouped_gemm_swiglugrouped_gemm_swiglu_quantBlockScaledContiguousGroupedGemmKernel_object_at__TiledMMA_ThrLayoutVMNK11110000_PermutationMNK____MMAAt_0,"a",@progbits
	.sectionflags	@""
	.align	4
.nv.constant0.kernel_cutlass_kernel_cudnngrouped_gemmgrouped_gemm_swiglugrouped_gemm_swiglu_quantBlockScaledContiguousGroupedGemmKernel_object_at__TiledMMA_ThrLayoutVMNK11110000_PermutationMNK____MMAAt_0:
	.zero		1924


//--------------------- SYMBOLS --------------------------

	.type		.nv.reservedSmem.offset0,@object
	.size		.nv.reservedSmem.offset0,0x4
	.type		.nv.reservedSmem.cap,@object
	.size		.nv.reservedSmem.cap,0x4
